	.target	sm_90a

	.elftype	@"ET_EXEC"


//--------------------- .note.nv.tkinfo           --------------------------
	.section	.note.nv.tkinfo,"",@"SHT_NOTE"
	.sectionflags	@"SHF_NOTE_NV_TKINFO"
	.tkinfo
        /*0018*/ 	.word	0x00000002
        /*0030*/ 	.string	""
        /*0030*/ 	.string	"ptxas"
        /*0030*/ 	.string	"Cuda compilation tools, release 13.0, V13.0.88"
        /*0030*/ 	.string	"Build cuda_13.0.r13.0/compiler.36424714_0"
        /*0030*/ 	.string	"-arch sm_90a -m 64 "



//--------------------- .note.nv.cuinfo           --------------------------
	.section	.note.nv.cuinfo,"",@"SHT_NOTE"
	.sectionflags	@"SHF_NOTE_NV_CUINFO"
        /*0018*/ 	.short	0x0002
        /*001a*/ 	.short	0x005a
        /*001c*/ 	.short	0x0082
	.zero		2


//--------------------- .nv.info                  --------------------------
	.section	.nv.info,"",@"SHT_CUDA_INFO"
	.align	4


	//----- nvinfo : EIATTR_REGCOUNT
	.align		4
        /*0000*/ 	.byte	0x04, 0x2f
        /*0002*/ 	.short	(.L_18 - .L_17)
	.align		4
.L_17:
        /*0004*/ 	.word	index@(_ZN7cutlass13device_kernelINS_4gemm6kernel13GemmUniversalIN4cute5tupleIJiiiiEEENS1_10collective13CollectiveMmaINS1_34MainloopSm90TmaGmmaWarpSpecializedILi4ENS5_IJNS4_1CILi1EEESB_SB_EEENS1_35KernelTmaWarpSpecializedCooperativeEEENS5_IJNSA_ILi128EEENSA_ILi256EEENSA_ILi64EEEEEENS_10bfloat16_tENS5_IJlSB_lEEESJ_SK_NS4_8TiledMMAINS4_8MMA_AtomIJNS4_4SM904GMMA28MMA_64x256x16_F32BF16BF16_SSILNSO_5MajorE0ELSQ_0ELNSO_7ScaleInE1ELSR_1EEEEEENS4_6LayoutINS5_IJNSA_ILi2EEESB_SB_EEENS5_IJSB_NSA_ILi0EEESX_EEEEENS5_IJNS4_10UnderscoreES10_S10_EEEEENS4_13SM90_TMA_LOADENS4_14ComposedLayoutINS4_7SwizzleILi3ELi4ELi3EEENS4_18smem_ptr_flag_bitsILi16EEENSU_INS5_IJNSA_ILi8EEESH_EEENS5_IJSH_SB_EEEEEEEvNS4_8identityES13_S1D_vS1E_EENS_8epilogue10collective18CollectiveEpilogueINS1G_22Sm90TmaWarpSpecializedILi4ELi2ELi16ELb1ELb0EEEJSI_NS5_IJSF_NSA_ILi32EEEEEESJ_SK_SJ_SK_NS1G_6fusion15FusionCallbacksIS1K_NS1N_13LinCombEltActINS1G_6thread4ReLuESJ_fSJ_fLNS_15FloatRoundStyleE2EEESI_S1M_JEEES13_NS14_INS15_ILi2ELi4ELi3EEES18_NSU_INS5_IJS19_S1L_EEENS5_IJS1L_SB_EEEEEEENS4_17SM75_U32x4_LDSM_NENS4_14SM90_TMA_STOREES1Z_NS4_17SM90_U32x4_STSM_NENS4_9Copy_AtomIJS22_NS_6half_tEEEEvEEEvvEEEEvNT_6ParamsE)
        /*0008*/ 	.word	0x000000a8


	//----- nvinfo : EIATTR_FRAME_SIZE
	.align		4
.L_18:
        /*000c*/ 	.byte	0x04, 0x11
        /*000e*/ 	.short	(.L_20 - .L_19)
	.align		4
.L_19:
        /*0010*/ 	.word	index@(_ZN7cutlass13device_kernelINS_4gemm6kernel13GemmUniversalIN4cute5tupleIJiiiiEEENS1_10collective13CollectiveMmaINS1_34MainloopSm90TmaGmmaWarpSpecializedILi4ENS5_IJNS4_1CILi1EEESB_SB_EEENS1_35KernelTmaWarpSpecializedCooperativeEEENS5_IJNSA_ILi128EEENSA_ILi256EEENSA_ILi64EEEEEENS_10bfloat16_tENS5_IJlSB_lEEESJ_SK_NS4_8TiledMMAINS4_8MMA_AtomIJNS4_4SM904GMMA28MMA_64x256x16_F32BF16BF16_SSILNSO_5MajorE0ELSQ_0ELNSO_7ScaleInE1ELSR_1EEEEEENS4_6LayoutINS5_IJNSA_ILi2EEESB_SB_EEENS5_IJSB_NSA_ILi0EEESX_EEEEENS5_IJNS4_10UnderscoreES10_S10_EEEEENS4_13SM90_TMA_LOADENS4_14ComposedLayoutINS4_7SwizzleILi3ELi4ELi3EEENS4_18smem_ptr_flag_bitsILi16EEENSU_INS5_IJNSA_ILi8EEESH_EEENS5_IJSH_SB_EEEEEEEvNS4_8identityES13_S1D_vS1E_EENS_8epilogue10collective18CollectiveEpilogueINS1G_22Sm90TmaWarpSpecializedILi4ELi2ELi16ELb1ELb0EEEJSI_NS5_IJSF_NSA_ILi32EEEEEESJ_SK_SJ_SK_NS1G_6fusion15FusionCallbacksIS1K_NS1N_13LinCombEltActINS1G_6thread4ReLuESJ_fSJ_fLNS_15FloatRoundStyleE2EEESI_S1M_JEEES13_NS14_INS15_ILi2ELi4ELi3EEES18_NSU_INS5_IJS19_S1L_EEENS5_IJS1L_SB_EEEEEEENS4_17SM75_U32x4_LDSM_NENS4_14SM90_TMA_STOREES1Z_NS4_17SM90_U32x4_STSM_NENS4_9Copy_AtomIJS22_NS_6half_tEEEEvEEEvvEEEEvNT_6ParamsE)
        /*0014*/ 	.word	0x00000000


	//----- nvinfo : EIATTR_MIN_STACK_SIZE
	.align		4
.L_20:
        /*0018*/ 	.byte	0x04, 0x12
        /*001a*/ 	.short	(.L_22 - .L_21)
	.align		4
.L_21:
        /*001c*/ 	.word	index@(_ZN7cutlass13device_kernelINS_4gemm6kernel13GemmUniversalIN4cute5tupleIJiiiiEEENS1_10collective13CollectiveMmaINS1_34MainloopSm90TmaGmmaWarpSpecializedILi4ENS5_IJNS4_1CILi1EEESB_SB_EEENS1_35KernelTmaWarpSpecializedCooperativeEEENS5_IJNSA_ILi128EEENSA_ILi256EEENSA_ILi64EEEEEENS_10bfloat16_tENS5_IJlSB_lEEESJ_SK_NS4_8TiledMMAINS4_8MMA_AtomIJNS4_4SM904GMMA28MMA_64x256x16_F32BF16BF16_SSILNSO_5MajorE0ELSQ_0ELNSO_7ScaleInE1ELSR_1EEEEEENS4_6LayoutINS5_IJNSA_ILi2EEESB_SB_EEENS5_IJSB_NSA_ILi0EEESX_EEEEENS5_IJNS4_10UnderscoreES10_S10_EEEEENS4_13SM90_TMA_LOADENS4_14ComposedLayoutINS4_7SwizzleILi3ELi4ELi3EEENS4_18smem_ptr_flag_bitsILi16EEENSU_INS5_IJNSA_ILi8EEESH_EEENS5_IJSH_SB_EEEEEEEvNS4_8identityES13_S1D_vS1E_EENS_8epilogue10collective18CollectiveEpilogueINS1G_22Sm90TmaWarpSpecializedILi4ELi2ELi16ELb1ELb0EEEJSI_NS5_IJSF_NSA_ILi32EEEEEESJ_SK_SJ_SK_NS1G_6fusion15FusionCallbacksIS1K_NS1N_13LinCombEltActINS1G_6thread4ReLuESJ_fSJ_fLNS_15FloatRoundStyleE2EEESI_S1M_JEEES13_NS14_INS15_ILi2ELi4ELi3EEES18_NSU_INS5_IJS19_S1L_EEENS5_IJS1L_SB_EEEEEEENS4_17SM75_U32x4_LDSM_NENS4_14SM90_TMA_STOREES1Z_NS4_17SM90_U32x4_STSM_NENS4_9Copy_AtomIJS22_NS_6half_tEEEEvEEEvvEEEEvNT_6ParamsE)
        /*0020*/ 	.word	0x00000000
.L_22:


//--------------------- .nv.compat                --------------------------
	.section	.nv.compat,"",@"SHT_CUDA_COMPAT_INFO"
	.align	4
        /*0000*/ 	.byte	0x02, 0x09, 0x01, 0x00, 0x02, 0x02, 0x04, 0x00, 0x02, 0x05, 0x05, 0x00, 0x03, 0x07, 0x01, 0x01
        /*0010*/ 	.byte	0x02, 0x03, 0x01, 0x00, 0x02, 0x06, 0x01, 0x00, 0x04, 0x0b, 0x08, 0x00, 0x00, 0x00, 0x00, 0x00
        /*0020*/ 	.byte	0x00, 0x00, 0x00, 0x00


//--------------------- .nv.info._ZN7cutlass13device_kernelINS_4gemm6kernel13GemmUniversalIN4cute5tupleIJiiiiEEENS1_10collective13CollectiveMmaINS1_34MainloopSm90TmaGmmaWarpSpecializedILi4ENS5_IJNS4_1CILi1EEESB_SB_EEENS1_35KernelTmaWarpSpecializedCooperativeEEENS5_IJNSA_ILi128EEENSA_ILi256EEENSA_ILi64EEEEEENS_10bfloat16_tENS5_IJlSB_lEEESJ_SK_NS4_8TiledMMAINS4_8MMA_AtomIJNS4_4SM904GMMA28MMA_64x256x16_F32BF16BF16_SSILNSO_5MajorE0ELSQ_0ELNSO_7ScaleInE1ELSR_1EEEEEENS4_6LayoutINS5_IJNSA_ILi2EEESB_SB_EEENS5_IJSB_NSA_ILi0EEESX_EEEEENS5_IJNS4_10UnderscoreES10_S10_EEEEENS4_13SM90_TMA_LOADENS4_14ComposedLayoutINS4_7SwizzleILi3ELi4ELi3EEENS4_18smem_ptr_flag_bitsILi16EEENSU_INS5_IJNSA_ILi8EEESH_EEENS5_IJSH_SB_EEEEEEEvNS4_8identityES13_S1D_vS1E_EENS_8epilogue10collective18CollectiveEpilogueINS1G_22Sm90TmaWarpSpecializedILi4ELi2ELi16ELb1ELb0EEEJSI_NS5_IJSF_NSA_ILi32EEEEEESJ_SK_SJ_SK_NS1G_6fusion15FusionCallbacksIS1K_NS1N_13LinCombEltActINS1G_6thread4ReLuESJ_fSJ_fLNS_15FloatRoundStyleE2EEESI_S1M_JEEES13_NS14_INS15_ILi2ELi4ELi3EEES18_NSU_INS5_IJS19_S1L_EEENS5_IJS1L_SB_EEEEEEENS4_17SM75_U32x4_LDSM_NENS4_14SM90_TMA_STOREES1Z_NS4_17SM90_U32x4_STSM_NENS4_9Copy_AtomIJS22_NS_6half_tEEEEvEEEvvEEEEvNT_6ParamsE --------------------------
	.section	.nv.info._ZN7cutlass13device_kernelINS_4gemm6kernel13GemmUniversalIN4cute5tupleIJiiiiEEENS1_10collective13CollectiveMmaINS1_34MainloopSm90TmaGmmaWarpSpecializedILi4ENS5_IJNS4_1CILi1EEESB_SB_EEENS1_35KernelTmaWarpSpecializedCooperativeEEENS5_IJNSA_ILi128EEENSA_ILi256EEENSA_ILi64EEEEEENS_10bfloat16_tENS5_IJlSB_lEEESJ_SK_NS4_8TiledMMAINS4_8MMA_AtomIJNS4_4SM904GMMA28MMA_64x256x16_F32BF16BF16_SSILNSO_5MajorE0ELSQ_0ELNSO_7ScaleInE1ELSR_1EEEEEENS4_6LayoutINS5_IJNSA_ILi2EEESB_SB_EEENS5_IJSB_NSA_ILi0EEESX_EEEEENS5_IJNS4_10UnderscoreES10_S10_EEEEENS4_13SM90_TMA_LOADENS4_14ComposedLayoutINS4_7SwizzleILi3ELi4ELi3EEENS4_18smem_ptr_flag_bitsILi16EEENSU_INS5_IJNSA_ILi8EEESH_EEENS5_IJSH_SB_EEEEEEEvNS4_8identityES13_S1D_vS1E_EENS_8epilogue10collective18CollectiveEpilogueINS1G_22Sm90TmaWarpSpecializedILi4ELi2ELi16ELb1ELb0EEEJSI_NS5_IJSF_NSA_ILi32EEEEEESJ_SK_SJ_SK_NS1G_6fusion15FusionCallbacksIS1K_NS1N_13LinCombEltActINS1G_6thread4ReLuESJ_fSJ_fLNS_15FloatRoundStyleE2EEESI_S1M_JEEES13_NS14_INS15_ILi2ELi4ELi3EEES18_NSU_INS5_IJS19_S1L_EEENS5_IJS1L_SB_EEEEEEENS4_17SM75_U32x4_LDSM_NENS4_14SM90_TMA_STOREES1Z_NS4_17SM90_U32x4_STSM_NENS4_9Copy_AtomIJS22_NS_6half_tEEEEvEEEvvEEEEvNT_6ParamsE,"",@"SHT_CUDA_INFO"
	.sectionflags	@""
	.align	4


	//----- nvinfo : EIATTR_CUDA_API_VERSION
	.align		4
        /*0000*/ 	.byte	0x04, 0x37
        /*0002*/ 	.short	(.L_24 - .L_23)
.L_23:
        /*0004*/ 	.word	0x00000082


	//----- nvinfo : EIATTR_KPARAM_INFO
	.align		4
.L_24:
        /*0008*/ 	.byte	0x04, 0x17
        /*000a*/ 	.short	(.L_26 - .L_25)
.L_25:
        /*000c*/ 	.word	0x00000000
        /*0010*/ 	.short	0x0000
        /*0012*/ 	.short	0x0070
        /*0014*/ 	.byte	0x00, 0xf0, 0x01, 0x1c


	//----- nvinfo : EIATTR_SPARSE_MMA_MASK
	.align		4
.L_26:
        /*0018*/ 	.byte	0x03, 0x50
        /*001a*/ 	.short	0x0000


	//----- nvinfo : EIATTR_MAXREG_COUNT
	.align		4
        /*001c*/ 	.byte	0x03, 0x1b
        /*001e*/ 	.short	0x00a8


	//----- nvinfo : EIATTR_NUM_BARRIERS
	.align		4
        /*0020*/ 	.byte	0x02, 0x4c
        /*0022*/ 	.byte	0x02
	.zero		1


	//----- nvinfo : EIATTR_EXTERNS
	.align		4
        /*0024*/ 	.byte	0x04, 0x0f
        /*0026*/ 	.short	(.L_28 - .L_27)


	//   ....[0]....
	.align		4
.L_27:
        /*0028*/ 	.word	index@(__assertfail)


	//----- nvinfo : EIATTR_MERCURY_ISA_VERSION
	.align		4
.L_28:
        /*002c*/ 	.byte	0x03, 0x5f
        /*002e*/ 	.short	0x0101


	//----- nvinfo : EIATTR_INT_WARP_WIDE_INSTR_OFFSETS
	.align		4
        /*0030*/ 	.byte	0x04, 0x31
        /*0032*/ 	.short	(.L_30 - .L_29)


	//   ....[0]....
.L_29:
        /*0034*/ 	.word	0x000008c0


	//   ....[1]....
        /*0038*/ 	.word	0x000008d0


	//   ....[2]....
        /*003c*/ 	.word	0x00000960


	//----- nvinfo : EIATTR_COOP_GROUP_MASK_REGIDS
	.align		4
.L_30:
        /*0040*/ 	.byte	0x04, 0x29
        /*0042*/ 	.short	(.L_32 - .L_31)


	//   ....[0]....
.L_31:
        /*0044*/ 	.word	0xffffffff


	//   ....[1]....
        /*0048*/ 	.word	0xffffffff


	//   ....[2]....
        /*004c*/ 	.word	0xffffffff


	//   ....[3]....
        /*0050*/ 	.word	0xffffffff


	//   ....[4]....
        /*0054*/ 	.word	0xffffffff


	//   ....[5]....
        /*0058*/ 	.word	0xffffffff


	//----- nvinfo : EIATTR_COOP_GROUP_INSTR_OFFSETS
	.align		4
.L_32:
        /*005c*/ 	.byte	0x04, 0x28
        /*005e*/ 	.short	(.L_34 - .L_33)


	//   ....[0]....
.L_33:
        /*0060*/ 	.word	0x00000070


	//   ....[1]....
        /*0064*/ 	.word	0x00000080


	//   ....[2]....
        /*0068*/ 	.word	0x00000440


	//   ....[3]....
        /*006c*/ 	.word	0x000005d0


	//   ....[4]....
        /*0070*/ 	.word	0x00000780


	//   ....[5]....
        /*0074*/ 	.word	0x000014a0


	//----- nvinfo : EIATTR_REG_RECONFIG
	.align		4
.L_34:
        /*0078*/ 	.byte	0x01, 0x54
	.zero		2


	//----- nvinfo : EIATTR_SYSCALL_OFFSETS
	.align		4
        /*007c*/ 	.byte	0x04, 0x46
        /*007e*/ 	.short	(.L_36 - .L_35)


	//   ....[0]....
.L_35:
        /*0080*/ 	.word	0x00001660


	//   ....[1]....
        /*0084*/ 	.word	0x000020e0


	//   ....[2]....
        /*0088*/ 	.word	0x000021d0


	//----- nvinfo : EIATTR_MBARRIER_INSTR_OFFSETS
	.align		4
.L_36:
        /*008c*/ 	.byte	0x04, 0x39
        /*008e*/ 	.short	(.L_38 - .L_37)


	//   ....[0]....
.L_37:
        /*0090*/ 	.word	0x00000540
        /*0094*/ 	.word	0x000000ff
        /*0098*/ 	.word	0x00000000
        /*009c*/ 	.short	0x0100
        /*009e*/ 	.byte	0x08
	.zero		1


	//   ....[1]....
        /*00a0*/ 	.word	0x00000550
        /*00a4*/ 	.word	0x000000ff
        /*00a8*/ 	.word	0x00000020
        /*00ac*/ 	.short	0x0100
        /*00ae*/ 	.byte	0x08
	.zero		1


	//   ....[2]....
        /*00b0*/ 	.word	0x00000560
        /*00b4*/ 	.word	0x000000ff
        /*00b8*/ 	.word	0x00000008
        /*00bc*/ 	.short	0x0100
        /*00be*/ 	.byte	0x08
	.zero		1


	//   ....[3]....
        /*00c0*/ 	.word	0x00000570
        /*00c4*/ 	.word	0x000000ff
        /*00c8*/ 	.word	0x00000028
        /*00cc*/ 	.short	0x0100
        /*00ce*/ 	.byte	0x08
	.zero		1


	//   ....[4]....
        /*00d0*/ 	.word	0x00000580
        /*00d4*/ 	.word	0x000000ff
        /*00d8*/ 	.word	0x00000010
        /*00dc*/ 	.short	0x0100
        /*00de*/ 	.byte	0x08
	.zero		1


	//   ....[5]....
        /*00e0*/ 	.word	0x00000590
        /*00e4*/ 	.word	0x000000ff
        /*00e8*/ 	.word	0x00000030
        /*00ec*/ 	.short	0x0100
        /*00ee*/ 	.byte	0x08
	.zero		1


	//   ....[6]....
        /*00f0*/ 	.word	0x000005a0
        /*00f4*/ 	.word	0x000000ff
        /*00f8*/ 	.word	0x00000018
        /*00fc*/ 	.short	0x0100
        /*00fe*/ 	.byte	0x08
	.zero		1


	//   ....[7]....
        /*0100*/ 	.word	0x000005b0
        /*0104*/ 	.word	0x000000ff
        /*0108*/ 	.word	0x00000038
        /*010c*/ 	.short	0x0100
        /*010e*/ 	.byte	0x08
	.zero		1


	//   ....[8]....
        /*0110*/ 	.word	0x000006f0
        /*0114*/ 	.word	0x000000ff
        /*0118*/ 	.word	0x00000040
        /*011c*/ 	.short	0x0100
        /*011e*/ 	.byte	0x08
	.zero		1


	//   ....[9]....
        /*0120*/ 	.word	0x00000700
        /*0124*/ 	.word	0x000000ff
        /*0128*/ 	.word	0x00000060
        /*012c*/ 	.short	0x0100
        /*012e*/ 	.byte	0x08
	.zero		1


	//   ....[10]....
        /*0130*/ 	.word	0x00000710
        /*0134*/ 	.word	0x000000ff
        /*0138*/ 	.word	0x00000048
        /*013c*/ 	.short	0x0100
        /*013e*/ 	.byte	0x08
	.zero		1


	//   ....[11]....
        /*0140*/ 	.word	0x00000720
        /*0144*/ 	.word	0x000000ff
        /*0148*/ 	.word	0x00000068
        /*014c*/ 	.short	0x0100
        /*014e*/ 	.byte	0x08
	.zero		1


	//   ....[12]....
        /*0150*/ 	.word	0x00000730
        /*0154*/ 	.word	0x000000ff
        /*0158*/ 	.word	0x00000050
        /*015c*/ 	.short	0x0100
        /*015e*/ 	.byte	0x08
	.zero		1


	//   ....[13]....
        /*0160*/ 	.word	0x00000740
        /*0164*/ 	.word	0x000000ff
        /*0168*/ 	.word	0x00000070
        /*016c*/ 	.short	0x0100
        /*016e*/ 	.byte	0x08
	.zero		1


	//   ....[14]....
        /*0170*/ 	.word	0x00000750
        /*0174*/ 	.word	0x000000ff
        /*0178*/ 	.word	0x00000058
        /*017c*/ 	.short	0x0100
        /*017e*/ 	.byte	0x08
	.zero		1


	//   ....[15]....
        /*0180*/ 	.word	0x00000760
        /*0184*/ 	.word	0x000000ff
        /*0188*/ 	.word	0x00000078
        /*018c*/ 	.short	0x0100
        /*018e*/ 	.byte	0x08
	.zero		1


	//   ....[16]....
        /*0190*/ 	.word	0x000009f0
        /*0194*/ 	.word	0x000000ff
        /*0198*/ 	.word	0x00000080
        /*019c*/ 	.short	0x0100
        /*019e*/ 	.byte	0x08
	.zero		1


	//   ....[17]....
        /*01a0*/ 	.word	0x00000a50
        /*01a4*/ 	.word	0x000000ff
        /*01a8*/ 	.word	0x00000088
        /*01ac*/ 	.short	0x0100
        /*01ae*/ 	.byte	0x08
	.zero		1


	//   ....[18]....
        /*01b0*/ 	.word	0x000016e0
        /*01b4*/ 	.word	0x00000003
        /*01b8*/ 	.word	0x00000000
        /*01bc*/ 	.short	0x010a
        /*01be*/ 	.byte	0x3f
	.zero		1


	//   ....[19]....
        /*01c0*/ 	.word	0x00001720
        /*01c4*/ 	.word	0x00000003
        /*01c8*/ 	.word	0x00000000
        /*01cc*/ 	.short	0x010a
        /*01ce*/ 	.byte	0x3f
	.zero		1


	//   ....[20]....
        /*01d0*/ 	.word	0x00001ac0
        /*01d4*/ 	.word	0x000000ff
        /*01d8*/ 	.word	0x00000000
        /*01dc*/ 	.short	0x010a
        /*01de*/ 	.byte	0x04
	.zero		1


	//   ....[21]....
        /*01e0*/ 	.word	0x00001b00
        /*01e4*/ 	.word	0x000000ff
        /*01e8*/ 	.word	0x00000000
        /*01ec*/ 	.short	0x010a
        /*01ee*/ 	.byte	0x04
	.zero		1


	//   ....[22]....
        /*01f0*/ 	.word	0x00001d90
        /*01f4*/ 	.word	0x000000ff
        /*01f8*/ 	.word	0x00000000
        /*01fc*/ 	.short	0x0101
        /*01fe*/ 	.byte	0x04
	.zero		1


	//   ....[23]....
        /*0200*/ 	.word	0x00001f40
        /*0204*/ 	.word	0x000000ff
        /*0208*/ 	.word	0x00000000
        /*020c*/ 	.short	0x0101
        /*020e*/ 	.byte	0x04
	.zero		1


	//   ....[24]....
        /*0210*/ 	.word	0x00002690
        /*0214*/ 	.word	0x000000ff
        /*0218*/ 	.word	0x00000040
        /*021c*/ 	.short	0x010a
        /*021e*/ 	.byte	0x2d
	.zero		1


	//   ....[25]....
        /*0220*/ 	.word	0x00002e90
        /*0224*/ 	.word	0x000000ff
        /*0228*/ 	.word	0x00000000
        /*022c*/ 	.short	0x0101
        /*022e*/ 	.byte	0x04
	.zero		1


	//   ....[26]....
        /*0230*/ 	.word	0x00002f60
        /*0234*/ 	.word	0x00000004
        /*0238*/ 	.word	0x00000040
        /*023c*/ 	.short	0x010a
        /*023e*/ 	.byte	0x3f
	.zero		1


	//   ....[27]....
        /*0240*/ 	.word	0x000035a0
        /*0244*/ 	.word	0x000000ff
        /*0248*/ 	.word	0x00000000
        /*024c*/ 	.short	0x0101
        /*024e*/ 	.byte	0x04
	.zero		1


	//   ....[28]....
        /*0250*/ 	.word	0x00003690
        /*0254*/ 	.word	0x00000004
        /*0258*/ 	.word	0x00000040
        /*025c*/ 	.short	0x010a
        /*025e*/ 	.byte	0x3f
	.zero		1


	//   ....[29]....
        /*0260*/ 	.word	0x00003cf0
        /*0264*/ 	.word	0x000000ff
        /*0268*/ 	.word	0x00000000
        /*026c*/ 	.short	0x0101
        /*026e*/ 	.byte	0x04
	.zero		1


	//   ....[30]....
        /*0270*/ 	.word	0x00003dd0
        /*0274*/ 	.word	0x00000005
        /*0278*/ 	.word	0x00000040
        /*027c*/ 	.short	0x010a
        /*027e*/ 	.byte	0x3f
	.zero		1


	//   ....[31]....
        /*0280*/ 	.word	0x00004440
        /*0284*/ 	.word	0x000000ff
        /*0288*/ 	.word	0x00000000
        /*028c*/ 	.short	0x0101
        /*028e*/ 	.byte	0x04
	.zero		1


	//   ....[32]....
        /*0290*/ 	.word	0x00004520
        /*0294*/ 	.word	0x00000004
        /*0298*/ 	.word	0x00000040
        /*029c*/ 	.short	0x010a
        /*029e*/ 	.byte	0x3f
	.zero		1


	//   ....[33]....
        /*02a0*/ 	.word	0x00004b70
        /*02a4*/ 	.word	0x000000ff
        /*02a8*/ 	.word	0x00000000
        /*02ac*/ 	.short	0x0101
        /*02ae*/ 	.byte	0x04
	.zero		1


	//   ....[34]....
        /*02b0*/ 	.word	0x00004c50
        /*02b4*/ 	.word	0x00000004
        /*02b8*/ 	.word	0x00000040
        /*02bc*/ 	.short	0x010a
        /*02be*/ 	.byte	0x3f
	.zero		1


	//   ....[35]....
        /*02c0*/ 	.word	0x000052a0
        /*02c4*/ 	.word	0x000000ff
        /*02c8*/ 	.word	0x00000000
        /*02cc*/ 	.short	0x0101
        /*02ce*/ 	.byte	0x04
	.zero		1


	//   ....[36]....
        /*02d0*/ 	.word	0x00005380
        /*02d4*/ 	.word	0x00000004
        /*02d8*/ 	.word	0x00000040
        /*02dc*/ 	.short	0x010a
        /*02de*/ 	.byte	0x3f
	.zero		1


	//   ....[37]....
        /*02e0*/ 	.word	0x000059d0
        /*02e4*/ 	.word	0x000000ff
        /*02e8*/ 	.word	0x00000000
        /*02ec*/ 	.short	0x0101
        /*02ee*/ 	.byte	0x04
	.zero		1


	//   ....[38]....
        /*02f0*/ 	.word	0x00005aa0
        /*02f4*/ 	.word	0x00000004
        /*02f8*/ 	.word	0x00000040
        /*02fc*/ 	.short	0x010a
        /*02fe*/ 	.byte	0x3f
	.zero		1


	//   ....[39]....
        /*0300*/ 	.word	0x000060b0
        /*0304*/ 	.word	0x000000ff
        /*0308*/ 	.word	0x00000000
        /*030c*/ 	.short	0x0101
        /*030e*/ 	.byte	0x04
	.zero		1


	//   ....[40]....
        /*0310*/ 	.word	0x00006a70
        /*0314*/ 	.word	0x000000ff
        /*0318*/ 	.word	0x00000000
        /*031c*/ 	.short	0x0101
        /*031e*/ 	.byte	0x04
	.zero		1


	//   ....[41]....
        /*0320*/ 	.word	0x00007150
        /*0324*/ 	.word	0x000000ff
        /*0328*/ 	.word	0x00000088
        /*032c*/ 	.short	0x010a
        /*032e*/ 	.byte	0x04
	.zero		1


	//   ....[42]....
        /*0330*/ 	.word	0x00007550
        /*0334*/ 	.word	0x000000ff
        /*0338*/ 	.word	0x00000060
        /*033c*/ 	.short	0x010a
        /*033e*/ 	.byte	0x0d
	.zero		1


	//   ....[43]....
        /*0340*/ 	.word	0x00007640
        /*0344*/ 	.word	0x000000ff
        /*0348*/ 	.word	0x00000040
        /*034c*/ 	.short	0x010b
        /*034e*/ 	.byte	0x0d
	.zero		1


	//   ....[44]....
        /*0350*/ 	.word	0x000076a0
        /*0354*/ 	.word	0x000000ff
        /*0358*/ 	.word	0x00000000
        /*035c*/ 	.short	0x0101
        /*035e*/ 	.byte	0x10
	.zero		1


	//   ....[45]....
        /*0360*/ 	.word	0x000076d0
        /*0364*/ 	.word	0x000000ff
        /*0368*/ 	.word	0x00000068
        /*036c*/ 	.short	0x010a
        /*036e*/ 	.byte	0x0d
	.zero		1


	//   ....[46]....
        /*0370*/ 	.word	0x000077e0
        /*0374*/ 	.word	0x000000ff
        /*0378*/ 	.word	0x00000048
        /*037c*/ 	.short	0x010b
        /*037e*/ 	.byte	0x0d
	.zero		1


	//   ....[47]....
        /*0380*/ 	.word	0x00007840
        /*0384*/ 	.word	0x000000ff
        /*0388*/ 	.word	0x00000000
        /*038c*/ 	.short	0x0101
        /*038e*/ 	.byte	0x12
	.zero		1


	//   ....[48]....
        /*0390*/ 	.word	0x00007870
        /*0394*/ 	.word	0x000000ff
        /*0398*/ 	.word	0x00000070
        /*039c*/ 	.short	0x010a
        /*039e*/ 	.byte	0x0d
	.zero		1


	//   ....[49]....
        /*03a0*/ 	.word	0x00007980
        /*03a4*/ 	.word	0x000000ff
        /*03a8*/ 	.word	0x00000050
        /*03ac*/ 	.short	0x010b
        /*03ae*/ 	.byte	0x0d
	.zero		1


	//   ....[50]....
        /*03b0*/ 	.word	0x000079e0
        /*03b4*/ 	.word	0x000000ff
        /*03b8*/ 	.word	0x00000000
        /*03bc*/ 	.short	0x0101
        /*03be*/ 	.byte	0x15
	.zero		1


	//   ....[51]....
        /*03c0*/ 	.word	0x00007a10
        /*03c4*/ 	.word	0x000000ff
        /*03c8*/ 	.word	0x00000078
        /*03cc*/ 	.short	0x010a
        /*03ce*/ 	.byte	0x0d
	.zero		1


	//   ....[52]....
        /*03d0*/ 	.word	0x00007b20
        /*03d4*/ 	.word	0x000000ff
        /*03d8*/ 	.word	0x00000058
        /*03dc*/ 	.short	0x010b
        /*03de*/ 	.byte	0x0d
	.zero		1


	//   ....[53]....
        /*03e0*/ 	.word	0x00007b80
        /*03e4*/ 	.word	0x000000ff
        /*03e8*/ 	.word	0x00000000
        /*03ec*/ 	.short	0x0101
        /*03ee*/ 	.byte	0x1d
	.zero		1


	//   ....[54]....
        /*03f0*/ 	.word	0x00007bc0
        /*03f4*/ 	.word	0x000000ff
        /*03f8*/ 	.word	0x00000060
        /*03fc*/ 	.short	0x010a
        /*03fe*/ 	.byte	0x0d
	.zero		1


	//   ....[55]....
        /*0400*/ 	.word	0x00007cc0
        /*0404*/ 	.word	0x000000ff
        /*0408*/ 	.word	0x00000040
        /*040c*/ 	.short	0x010b
        /*040e*/ 	.byte	0x0d
	.zero		1


	//   ....[56]....
        /*0410*/ 	.word	0x00007d00
        /*0414*/ 	.word	0x000000ff
        /*0418*/ 	.word	0x00000000
        /*041c*/ 	.short	0x0101
        /*041e*/ 	.byte	0x10
	.zero		1


	//   ....[57]....
        /*0420*/ 	.word	0x00007d30
        /*0424*/ 	.word	0x000000ff
        /*0428*/ 	.word	0x00000068
        /*042c*/ 	.short	0x010a
        /*042e*/ 	.byte	0x0d
	.zero		1


	//   ....[58]....
        /*0430*/ 	.word	0x00007e30
        /*0434*/ 	.word	0x000000ff
        /*0438*/ 	.word	0x00000048
        /*043c*/ 	.short	0x010b
        /*043e*/ 	.byte	0x0d
	.zero		1


	//   ....[59]....
        /*0440*/ 	.word	0x00007e70
        /*0444*/ 	.word	0x000000ff
        /*0448*/ 	.word	0x00000000
        /*044c*/ 	.short	0x0101
        /*044e*/ 	.byte	0x12
	.zero		1


	//   ....[60]....
        /*0450*/ 	.word	0x00007ea0
        /*0454*/ 	.word	0x000000ff
        /*0458*/ 	.word	0x00000070
        /*045c*/ 	.short	0x010a
        /*045e*/ 	.byte	0x0d
	.zero		1


	//   ....[61]....
        /*0460*/ 	.word	0x00007fa0
        /*0464*/ 	.word	0x000000ff
        /*0468*/ 	.word	0x00000050
        /*046c*/ 	.short	0x010b
        /*046e*/ 	.byte	0x0d
	.zero		1


	//   ....[62]....
        /*0470*/ 	.word	0x00007fe0
        /*0474*/ 	.word	0x000000ff
        /*0478*/ 	.word	0x00000000
        /*047c*/ 	.short	0x0101
        /*047e*/ 	.byte	0x15
	.zero		1


	//   ....[63]....
        /*0480*/ 	.word	0x00008010
        /*0484*/ 	.word	0x000000ff
        /*0488*/ 	.word	0x00000078
        /*048c*/ 	.short	0x010a
        /*048e*/ 	.byte	0x0d
	.zero		1


	//   ....[64]....
        /*0490*/ 	.word	0x00008110
        /*0494*/ 	.word	0x000000ff
        /*0498*/ 	.word	0x00000058
        /*049c*/ 	.short	0x010b
        /*049e*/ 	.byte	0x0d
	.zero		1


	//   ....[65]....
        /*04a0*/ 	.word	0x00008160
        /*04a4*/ 	.word	0x000000ff
        /*04a8*/ 	.word	0x00000000
        /*04ac*/ 	.short	0x0101
        /*04ae*/ 	.byte	0x1d
	.zero		1


	//   ....[66]....
        /*04b0*/ 	.word	0x00008820
        /*04b4*/ 	.word	0x00000000
        /*04b8*/ 	.word	0x00000060
        /*04bc*/ 	.short	0x010a
        /*04be*/ 	.byte	0x3f
	.zero		1


	//   ....[67]....
        /*04c0*/ 	.word	0x00008860
        /*04c4*/ 	.word	0x00000000
        /*04c8*/ 	.word	0x00000068
        /*04cc*/ 	.short	0x010a
        /*04ce*/ 	.byte	0x3f
	.zero		1


	//   ....[68]....
        /*04d0*/ 	.word	0x000088a0
        /*04d4*/ 	.word	0x00000000
        /*04d8*/ 	.word	0x00000070
        /*04dc*/ 	.short	0x010a
        /*04de*/ 	.byte	0x3f
	.zero		1


	//   ....[69]....
        /*04e0*/ 	.word	0x00008900
        /*04e4*/ 	.word	0x00000000
        /*04e8*/ 	.word	0x00000078
        /*04ec*/ 	.short	0x010a
        /*04ee*/ 	.byte	0x3f
	.zero		1


	//   ....[70]....
        /*04f0*/ 	.word	0x00008c30
        /*04f4*/ 	.word	0x0000000f
        /*04f8*/ 	.word	0x00000020
        /*04fc*/ 	.short	0x010a
        /*04fe*/ 	.byte	0x3f
	.zero		1


	//   ....[71]....
        /*0500*/ 	.word	0x00008ff0
        /*0504*/ 	.word	0x00000005
        /*0508*/ 	.word	0x00000088
        /*050c*/ 	.short	0x0101
        /*050e*/ 	.byte	0x3f
	.zero		1


	//   ....[72]....
        /*0510*/ 	.word	0x00009700
        /*0514*/ 	.word	0x00000007
        /*0518*/ 	.word	0x00000000
        /*051c*/ 	.short	0x010a
        /*051e*/ 	.byte	0x3f
	.zero		1


	//   ....[73]....
        /*0520*/ 	.word	0x00009780
        /*0524*/ 	.word	0x00000006
        /*0528*/ 	.word	0x00000000
        /*052c*/ 	.short	0x010a
        /*052e*/ 	.byte	0x3f
	.zero		1


	//   ....[74]....
        /*0530*/ 	.word	0x00009810
        /*0534*/ 	.word	0x00000007
        /*0538*/ 	.word	0x00000000
        /*053c*/ 	.short	0x010a
        /*053e*/ 	.byte	0x3f
	.zero		1


	//   ....[75]....
        /*0540*/ 	.word	0x000098a0
        /*0544*/ 	.word	0x00000005
        /*0548*/ 	.word	0x00000000
        /*054c*/ 	.short	0x010a
        /*054e*/ 	.byte	0x3f
	.zero		1


	//   ....[76]....
        /*0550*/ 	.word	0x00009900
        /*0554*/ 	.word	0x00000003
        /*0558*/ 	.word	0x00000000
        /*055c*/ 	.short	0x010a
        /*055e*/ 	.byte	0x3f
	.zero		1


	//   ....[77]....
        /*0560*/ 	.word	0x00009960
        /*0564*/ 	.word	0x00000004
        /*0568*/ 	.word	0x00000000
        /*056c*/ 	.short	0x010a
        /*056e*/ 	.byte	0x3f
	.zero		1


	//   ....[78]....
        /*0570*/ 	.word	0x000099c0
        /*0574*/ 	.word	0x00000004
        /*0578*/ 	.word	0x00000040
        /*057c*/ 	.short	0x010a
        /*057e*/ 	.byte	0x3f
	.zero		1


	//   ....[79]....
        /*0580*/ 	.word	0x00009a10
        /*0584*/ 	.word	0x00000004
        /*0588*/ 	.word	0x00000040
        /*058c*/ 	.short	0x010a
        /*058e*/ 	.byte	0x3f
	.zero		1


	//   ....[80]....
        /*0590*/ 	.word	0x00009a60
        /*0594*/ 	.word	0x00000004
        /*0598*/ 	.word	0x00000040
        /*059c*/ 	.short	0x010a
        /*059e*/ 	.byte	0x3f
	.zero		1


	//   ....[81]....
        /*05a0*/ 	.word	0x00009ab0
        /*05a4*/ 	.word	0x00000005
        /*05a8*/ 	.word	0x00000040
        /*05ac*/ 	.short	0x010a
        /*05ae*/ 	.byte	0x3f
	.zero		1


	//   ....[82]....
        /*05b0*/ 	.word	0x00009b00
        /*05b4*/ 	.word	0x00000004
        /*05b8*/ 	.word	0x00000040
        /*05bc*/ 	.short	0x010a
        /*05be*/ 	.byte	0x3f
	.zero		1


	//   ....[83]....
        /*05c0*/ 	.word	0x00009b50
        /*05c4*/ 	.word	0x00000004
        /*05c8*/ 	.word	0x00000040
        /*05cc*/ 	.short	0x010a
        /*05ce*/ 	.byte	0x3f
	.zero		1


	//   ....[84]....
        /*05d0*/ 	.word	0x00009ba0
        /*05d4*/ 	.word	0x00000004
        /*05d8*/ 	.word	0x00000040
        /*05dc*/ 	.short	0x010a
        /*05de*/ 	.byte	0x3f
	.zero		1


	//   ....[85]....
        /*05e0*/ 	.word	0x00009bf0
        /*05e4*/ 	.word	0x00000004
        /*05e8*/ 	.word	0x00000040
        /*05ec*/ 	.short	0x010a
        /*05ee*/ 	.byte	0x3f
	.zero		1


	//   ....[86]....
        /*05f0*/ 	.word	0x00009c50
        /*05f4*/ 	.word	0x00000003
        /*05f8*/ 	.word	0x00000088
        /*05fc*/ 	.short	0x010a
        /*05fe*/ 	.byte	0x3f
	.zero		1


	//   ....[87]....
        /*0600*/ 	.word	0x00009cb0
        /*0604*/ 	.word	0x00000005
        /*0608*/ 	.word	0x00000060
        /*060c*/ 	.short	0x010a
        /*060e*/ 	.byte	0x3f
	.zero		1


	//   ....[88]....
        /*0610*/ 	.word	0x00009d10
        /*0614*/ 	.word	0x00000005
        /*0618*/ 	.word	0x00000068
        /*061c*/ 	.short	0x010a
        /*061e*/ 	.byte	0x3f
	.zero		1


	//   ....[89]....
        /*0620*/ 	.word	0x00009d70
        /*0624*/ 	.word	0x00000005
        /*0628*/ 	.word	0x00000070
        /*062c*/ 	.short	0x010a
        /*062e*/ 	.byte	0x3f
	.zero		1


	//   ....[90]....
        /*0630*/ 	.word	0x00009dd0
        /*0634*/ 	.word	0x00000005
        /*0638*/ 	.word	0x00000078
        /*063c*/ 	.short	0x010a
        /*063e*/ 	.byte	0x3f
	.zero		1


	//   ....[91]....
        /*0640*/ 	.word	0x00009e30
        /*0644*/ 	.word	0x00000005
        /*0648*/ 	.word	0x00000060
        /*064c*/ 	.short	0x010a
        /*064e*/ 	.byte	0x3f
	.zero		1


	//   ....[92]....
        /*0650*/ 	.word	0x00009e90
        /*0654*/ 	.word	0x00000005
        /*0658*/ 	.word	0x00000068
        /*065c*/ 	.short	0x010a
        /*065e*/ 	.byte	0x3f
	.zero		1


	//   ....[93]....
        /*0660*/ 	.word	0x00009ef0
        /*0664*/ 	.word	0x00000005
        /*0668*/ 	.word	0x00000070
        /*066c*/ 	.short	0x010a
        /*066e*/ 	.byte	0x3f
	.zero		1


	//   ....[94]....
        /*0670*/ 	.word	0x00009f50
        /*0674*/ 	.word	0x00000005
        /*0678*/ 	.word	0x00000078
        /*067c*/ 	.short	0x010a
        /*067e*/ 	.byte	0x3f
	.zero		1


	//   ....[95]....
        /*0680*/ 	.word	0x00009fa0
        /*0684*/ 	.word	0x00000000
        /*0688*/ 	.word	0x00000060
        /*068c*/ 	.short	0x010a
        /*068e*/ 	.byte	0x3f
	.zero		1


	//   ....[96]....
        /*0690*/ 	.word	0x00009ff0
        /*0694*/ 	.word	0x00000000
        /*0698*/ 	.word	0x00000068
        /*069c*/ 	.short	0x010a
        /*069e*/ 	.byte	0x3f
	.zero		1


	//   ....[97]....
        /*06a0*/ 	.word	0x0000a040
        /*06a4*/ 	.word	0x00000000
        /*06a8*/ 	.word	0x00000070
        /*06ac*/ 	.short	0x010a
        /*06ae*/ 	.byte	0x3f
	.zero		1


	//   ....[98]....
        /*06b0*/ 	.word	0x0000a110
        /*06b4*/ 	.word	0x0000000f
        /*06b8*/ 	.word	0x00000020
        /*06bc*/ 	.short	0x010a
        /*06be*/ 	.byte	0x3f
	.zero		1


	//   ....[99]....
        /*06c0*/ 	.word	0x0000a1e0
        /*06c4*/ 	.word	0x00000007
        /*06c8*/ 	.word	0x00000000
        /*06cc*/ 	.short	0x010a
        /*06ce*/ 	.byte	0x3f
	.zero		1


	//   ....[100]....
        /*06d0*/ 	.word	0x0000a230
        /*06d4*/ 	.word	0x00000006
        /*06d8*/ 	.word	0x00000000
        /*06dc*/ 	.short	0x010a
        /*06de*/ 	.byte	0x3f
	.zero		1


	//   ....[101]....
        /*06e0*/ 	.word	0x0000a280
        /*06e4*/ 	.word	0x00000007
        /*06e8*/ 	.word	0x00000000
        /*06ec*/ 	.short	0x010a
        /*06ee*/ 	.byte	0x3f
	.zero		1


	//----- nvinfo : EIATTR_NUM_MBARRIERS
	.align		4
.L_38:
        /*06f0*/ 	.byte	0x03, 0x38
        /*06f2*/ 	.short	0x0012


	//----- nvinfo : EIATTR_EXIT_INSTR_OFFSETS
	.align		4
        /*06f4*/ 	.byte	0x04, 0x1c
        /*06f6*/ 	.short	(.L_40 - .L_39)


	//   ....[0]....
.L_39:
        /*06f8*/ 	.word	0x000098f0


	//----- nvinfo : EIATTR_MAX_THREADS
	.align		4
.L_40:
        /*06fc*/ 	.byte	0x04, 0x05
        /*06fe*/ 	.short	(.L_42 - .L_41)
.L_41:
        /*0700*/ 	.word	0x00000180
        /*0704*/ 	.word	0x00000001
        /*0708*/ 	.word	0x00000001


	//----- nvinfo : EIATTR_CRS_STACK_SIZE
	.align		4
.L_42:
        /*070c*/ 	.byte	0x04, 0x1e
        /*070e*/ 	.short	(.L_44 - .L_43)
.L_43:
        /*0710*/ 	.word	0x00000000


	//----- nvinfo : EIATTR_CBANK_PARAM_SIZE
	.align		4
.L_44:
        /*0714*/ 	.byte	0x03, 0x19
        /*0716*/ 	.short	0x0770


	//----- nvinfo : EIATTR_PARAM_CBANK
	.align		4
        /*0718*/ 	.byte	0x04, 0x0a
        /*071a*/ 	.short	(.L_46 - .L_45)
	.align		4
.L_45:
        /*071c*/ 	.word	index@(.nv.constant0._ZN7cutlass13device_kernelINS_4gemm6kernel13GemmUniversalIN4cute5tupleIJiiiiEEENS1_10collective13CollectiveMmaINS1_34MainloopSm90TmaGmmaWarpSpecializedILi4ENS5_IJNS4_1CILi1EEESB_SB_EEENS1_35KernelTmaWarpSpecializedCooperativeEEENS5_IJNSA_ILi128EEENSA_ILi256EEENSA_ILi64EEEEEENS_10bfloat16_tENS5_IJlSB_lEEESJ_SK_NS4_8TiledMMAINS4_8MMA_AtomIJNS4_4SM904GMMA28MMA_64x256x16_F32BF16BF16_SSILNSO_5MajorE0ELSQ_0ELNSO_7ScaleInE1ELSR_1EEEEEENS4_6LayoutINS5_IJNSA_ILi2EEESB_SB_EEENS5_IJSB_NSA_ILi0EEESX_EEEEENS5_IJNS4_10UnderscoreES10_S10_EEEEENS4_13SM90_TMA_LOADENS4_14ComposedLayoutINS4_7SwizzleILi3ELi4ELi3EEENS4_18smem_ptr_flag_bitsILi16EEENSU_INS5_IJNSA_ILi8EEESH_EEENS5_IJSH_SB_EEEEEEEvNS4_8identityES13_S1D_vS1E_EENS_8epilogue10collective18CollectiveEpilogueINS1G_22Sm90TmaWarpSpecializedILi4ELi2ELi16ELb1ELb0EEEJSI_NS5_IJSF_NSA_ILi32EEEEEESJ_SK_SJ_SK_NS1G_6fusion15FusionCallbacksIS1K_NS1N_13LinCombEltActINS1G_6thread4ReLuESJ_fSJ_fLNS_15FloatRoundStyleE2EEESI_S1M_JEEES13_NS14_INS15_ILi2ELi4ELi3EEES18_NSU_INS5_IJS19_S1L_EEENS5_IJS1L_SB_EEEEEEENS4_17SM75_U32x4_LDSM_NENS4_14SM90_TMA_STOREES1Z_NS4_17SM90_U32x4_STSM_NENS4_9Copy_AtomIJS22_NS_6half_tEEEEvEEEvvEEEEvNT_6ParamsE)
        /*0720*/ 	.short	0x0210
        /*0722*/ 	.short	0x0770


	//----- nvinfo : EIATTR_SW_WAR
	.align		4
.L_46:
        /*0724*/ 	.byte	0x04, 0x36
        /*0726*/ 	.short	(.L_48 - .L_47)
.L_47:
        /*0728*/ 	.word	0x00000008
.L_48:


//--------------------- .nv.callgraph             --------------------------
	.section	.nv.callgraph,"",@"SHT_CUDA_CALLGRAPH"
	.align	4
	.sectionentsize	8
	.align		4
        /*0000*/ 	.word	0x00000000
	.align		4
        /*0004*/ 	.word	0xffffffff
	.align		4
        /*0008*/ 	.word	index@(_ZN7cutlass13device_kernelINS_4gemm6kernel13GemmUniversalIN4cute5tupleIJiiiiEEENS1_10collective13CollectiveMmaINS1_34MainloopSm90TmaGmmaWarpSpecializedILi4ENS5_IJNS4_1CILi1EEESB_SB_EEENS1_35KernelTmaWarpSpecializedCooperativeEEENS5_IJNSA_ILi128EEENSA_ILi256EEENSA_ILi64EEEEEENS_10bfloat16_tENS5_IJlSB_lEEESJ_SK_NS4_8TiledMMAINS4_8MMA_AtomIJNS4_4SM904GMMA28MMA_64x256x16_F32BF16BF16_SSILNSO_5MajorE0ELSQ_0ELNSO_7ScaleInE1ELSR_1EEEEEENS4_6LayoutINS5_IJNSA_ILi2EEESB_SB_EEENS5_IJSB_NSA_ILi0EEESX_EEEEENS5_IJNS4_10UnderscoreES10_S10_EEEEENS4_13SM90_TMA_LOADENS4_14ComposedLayoutINS4_7SwizzleILi3ELi4ELi3EEENS4_18smem_ptr_flag_bitsILi16EEENSU_INS5_IJNSA_ILi8EEESH_EEENS5_IJSH_SB_EEEEEEEvNS4_8identityES13_S1D_vS1E_EENS_8epilogue10collective18CollectiveEpilogueINS1G_22Sm90TmaWarpSpecializedILi4ELi2ELi16ELb1ELb0EEEJSI_NS5_IJSF_NSA_ILi32EEEEEESJ_SK_SJ_SK_NS1G_6fusion15FusionCallbacksIS1K_NS1N_13LinCombEltActINS1G_6thread4ReLuESJ_fSJ_fLNS_15FloatRoundStyleE2EEESI_S1M_JEEES13_NS14_INS15_ILi2ELi4ELi3EEES18_NSU_INS5_IJS19_S1L_EEENS5_IJS1L_SB_EEEEEEENS4_17SM75_U32x4_LDSM_NENS4_14SM90_TMA_STOREES1Z_NS4_17SM90_U32x4_STSM_NENS4_9Copy_AtomIJS22_NS_6half_tEEEEvEEEvvEEEEvNT_6ParamsE)
	.align		4
        /*000c*/ 	.word	index@(__assertfail)
	.align		4
        /*0010*/ 	.word	0x00000000
	.align		4
        /*0014*/ 	.word	0xfffffffe
	.align		4
        /*0018*/ 	.word	0x00000000
	.align		4
        /*001c*/ 	.word	0xfffffffd
	.align		4
        /*0020*/ 	.word	0x00000000
	.align		4
        /*0024*/ 	.word	0xfffffffc


//--------------------- .nv.constant4             --------------------------
	.section	.nv.constant4,"a",@progbits
	.align	8
	.align		8
.nv.constant4:
        /*0000*/ 	.dword	__assertfail
	.align		8
        /*0008*/ 	.dword	__unnamed_1
	.align		8
        /*0010*/ 	.dword	__unnamed_2
	.align		8
        /*0018*/ 	.dword	_ZN39_INTERNAL_7c02d9c6_4_k_cu_4b4b7451_34174cuda3std3__45__cpo5beginE
	.align		8
        /*0020*/ 	.dword	_ZN39_INTERNAL_7c02d9c6_4_k_cu_4b4b7451_34174cuda3std3__45__cpo3endE
	.align		8
        /*0028*/ 	.dword	_ZN39_INTERNAL_7c02d9c6_4_k_cu_4b4b7451_34174cuda3std3__45__cpo6cbeginE
	.align		8
        /*0030*/ 	.dword	_ZN39_INTERNAL_7c02d9c6_4_k_cu_4b4b7451_34174cuda3std3__45__cpo4cendE
	.align		8
        /*0038*/ 	.dword	_ZN39_INTERNAL_7c02d9c6_4_k_cu_4b4b7451_34174cuda3std3__441_GLOBAL__N__7c02d9c6_4_k_cu_4b4b7451_34176ignoreE
	.align		8
        /*0040*/ 	.dword	_ZN39_INTERNAL_7c02d9c6_4_k_cu_4b4b7451_34174cuda3std3__419piecewise_constructE
	.align		8
        /*0048*/ 	.dword	_ZN39_INTERNAL_7c02d9c6_4_k_cu_4b4b7451_34174cuda3std3__48in_placeE
	.align		8
        /*0050*/ 	.dword	_ZN39_INTERNAL_7c02d9c6_4_k_cu_4b4b7451_34174cuda3std6ranges3__45__cpo4swapE
	.align		8
        /*0058*/ 	.dword	_ZN39_INTERNAL_7c02d9c6_4_k_cu_4b4b7451_34174cuda3std6ranges3__45__cpo9iter_moveE
	.align		8
        /*0060*/ 	.dword	_ZN39_INTERNAL_7c02d9c6_4_k_cu_4b4b7451_34174cute7productE
	.align		8
        /*0068*/ 	.dword	_ZN39_INTERNAL_7c02d9c6_4_k_cu_4b4b7451_34174cute1_E
	.align		8
        /*0070*/ 	.dword	$str$22
	.align		8
        /*0078*/ 	.dword	$str$23
	.align		8
        /*0080*/ 	.dword	$str$26
	.align		8
        /*0088*/ 	.dword	$str$27


//--------------------- .text._ZN7cutlass13device_kernelINS_4gemm6kernel13GemmUniversalIN4cute5tupleIJiiiiEEENS1_10collective13CollectiveMmaINS1_34MainloopSm90TmaGmmaWarpSpecializedILi4ENS5_IJNS4_1CILi1EEESB_SB_EEENS1_35KernelTmaWarpSpecializedCooperativeEEENS5_IJNSA_ILi128EEENSA_ILi256EEENSA_ILi64EEEEEENS_10bfloat16_tENS5_IJlSB_lEEESJ_SK_NS4_8TiledMMAINS4_8MMA_AtomIJNS4_4SM904GMMA28MMA_64x256x16_F32BF16BF16_SSILNSO_5MajorE0ELSQ_0ELNSO_7ScaleInE1ELSR_1EEEEEENS4_6LayoutINS5_IJNSA_ILi2EEESB_SB_EEENS5_IJSB_NSA_ILi0EEESX_EEEEENS5_IJNS4_10UnderscoreES10_S10_EEEEENS4_13SM90_TMA_LOADENS4_14ComposedLayoutINS4_7SwizzleILi3ELi4ELi3EEENS4_18smem_ptr_flag_bitsILi16EEENSU_INS5_IJNSA_ILi8EEESH_EEENS5_IJSH_SB_EEEEEEEvNS4_8identityES13_S1D_vS1E_EENS_8epilogue10collective18CollectiveEpilogueINS1G_22Sm90TmaWarpSpecializedILi4ELi2ELi16ELb1ELb0EEEJSI_NS5_IJSF_NSA_ILi32EEEEEESJ_SK_SJ_SK_NS1G_6fusion15FusionCallbacksIS1K_NS1N_13LinCombEltActINS1G_6thread4ReLuESJ_fSJ_fLNS_15FloatRoundStyleE2EEESI_S1M_JEEES13_NS14_INS15_ILi2ELi4ELi3EEES18_NSU_INS5_IJS19_S1L_EEENS5_IJS1L_SB_EEEEEEENS4_17SM75_U32x4_LDSM_NENS4_14SM90_TMA_STOREES1Z_NS4_17SM90_U32x4_STSM_NENS4_9Copy_AtomIJS22_NS_6half_tEEEEvEEEvvEEEEvNT_6ParamsE --------------------------
	.section	.text._ZN7cutlass13device_kernelINS_4gemm6kernel13GemmUniversalIN4cute5tupleIJiiiiEEENS1_10collective13CollectiveMmaINS1_34MainloopSm90TmaGmmaWarpSpecializedILi4ENS5_IJNS4_1CILi1EEESB_SB_EEENS1_35KernelTmaWarpSpecializedCooperativeEEENS5_IJNSA_ILi128EEENSA_ILi256EEENSA_ILi64EEEEEENS_10bfloat16_tENS5_IJlSB_lEEESJ_SK_NS4_8TiledMMAINS4_8MMA_AtomIJNS4_4SM904GMMA28MMA_64x256x16_F32BF16BF16_SSILNSO_5MajorE0ELSQ_0ELNSO_7ScaleInE1ELSR_1EEEEEENS4_6LayoutINS5_IJNSA_ILi2EEESB_SB_EEENS5_IJSB_NSA_ILi0EEESX_EEEEENS5_IJNS4_10UnderscoreES10_S10_EEEEENS4_13SM90_TMA_LOADENS4_14ComposedLayoutINS4_7SwizzleILi3ELi4ELi3EEENS4_18smem_ptr_flag_bitsILi16EEENSU_INS5_IJNSA_ILi8EEESH_EEENS5_IJSH_SB_EEEEEEEvNS4_8identityES13_S1D_vS1E_EENS_8epilogue10collective18CollectiveEpilogueINS1G_22Sm90TmaWarpSpecializedILi4ELi2ELi16ELb1ELb0EEEJSI_NS5_IJSF_NSA_ILi32EEEEEESJ_SK_SJ_SK_NS1G_6fusion15FusionCallbacksIS1K_NS1N_13LinCombEltActINS1G_6thread4ReLuESJ_fSJ_fLNS_15FloatRoundStyleE2EEESI_S1M_JEEES13_NS14_INS15_ILi2ELi4ELi3EEES18_NSU_INS5_IJS19_S1L_EEENS5_IJS1L_SB_EEEEEEENS4_17SM75_U32x4_LDSM_NENS4_14SM90_TMA_STOREES1Z_NS4_17SM90_U32x4_STSM_NENS4_9Copy_AtomIJS22_NS_6half_tEEEEvEEEvvEEEEvNT_6ParamsE,"ax",@progbits
	.align	128
.text._ZN7cutlass13device_kernelINS_4gemm6kernel13GemmUniversalIN4cute5tupleIJiiiiEEENS1_10collective13CollectiveMmaINS1_34MainloopSm90TmaGmmaWarpSpecializedILi4ENS5_IJNS4_1CILi1EEESB_SB_EEENS1_35KernelTmaWarpSpecializedCooperativeEEENS5_IJNSA_ILi128EEENSA_ILi256EEENSA_ILi64EEEEEENS_10bfloat16_tENS5_IJlSB_lEEESJ_SK_NS4_8TiledMMAINS4_8MMA_AtomIJNS4_4SM904GMMA28MMA_64x256x16_F32BF16BF16_SSILNSO_5MajorE0ELSQ_0ELNSO_7ScaleInE1ELSR_1EEEEEENS4_6LayoutINS5_IJNSA_ILi2EEESB_SB_EEENS5_IJSB_NSA_ILi0EEESX_EEEEENS5_IJNS4_10UnderscoreES10_S10_EEEEENS4_13SM90_TMA_LOADENS4_14ComposedLayoutINS4_7SwizzleILi3ELi4ELi3EEENS4_18smem_ptr_flag_bitsILi16EEENSU_INS5_IJNSA_ILi8EEESH_EEENS5_IJSH_SB_EEEEEEEvNS4_8identityES13_S1D_vS1E_EENS_8epilogue10collective18CollectiveEpilogueINS1G_22Sm90TmaWarpSpecializedILi4ELi2ELi16ELb1ELb0EEEJSI_NS5_IJSF_NSA_ILi32EEEEEESJ_SK_SJ_SK_NS1G_6fusion15FusionCallbacksIS1K_NS1N_13LinCombEltActINS1G_6thread4ReLuESJ_fSJ_fLNS_15FloatRoundStyleE2EEESI_S1M_JEEES13_NS14_INS15_ILi2ELi4ELi3EEES18_NSU_INS5_IJS19_S1L_EEENS5_IJS1L_SB_EEEEEEENS4_17SM75_U32x4_LDSM_NENS4_14SM90_TMA_STOREES1Z_NS4_17SM90_U32x4_STSM_NENS4_9Copy_AtomIJS22_NS_6half_tEEEEvEEEvvEEEEvNT_6ParamsE:
        .type           _ZN7cutlass13device_kernelINS_4gemm6kernel13GemmUniversalIN4cute5tupleIJiiiiEEENS1_10collective13CollectiveMmaINS1_34MainloopSm90TmaGmmaWarpSpecializedILi4ENS5_IJNS4_1CILi1EEESB_SB_EEENS1_35KernelTmaWarpSpecializedCooperativeEEENS5_IJNSA_ILi128EEENSA_ILi256EEENSA_ILi64EEEEEENS_10bfloat16_tENS5_IJlSB_lEEESJ_SK_NS4_8TiledMMAINS4_8MMA_AtomIJNS4_4SM904GMMA28MMA_64x256x16_F32BF16BF16_SSILNSO_5MajorE0ELSQ_0ELNSO_7ScaleInE1ELSR_1EEEEEENS4_6LayoutINS5_IJNSA_ILi2EEESB_SB_EEENS5_IJSB_NSA_ILi0EEESX_EEEEENS5_IJNS4_10UnderscoreES10_S10_EEEEENS4_13SM90_TMA_LOADENS4_14ComposedLayoutINS4_7SwizzleILi3ELi4ELi3EEENS4_18smem_ptr_flag_bitsILi16EEENSU_INS5_IJNSA_ILi8EEESH_EEENS5_IJSH_SB_EEEEEEEvNS4_8identityES13_S1D_vS1E_EENS_8epilogue10collective18CollectiveEpilogueINS1G_22Sm90TmaWarpSpecializedILi4ELi2ELi16ELb1ELb0EEEJSI_NS5_IJSF_NSA_ILi32EEEEEESJ_SK_SJ_SK_NS1G_6fusion15FusionCallbacksIS1K_NS1N_13LinCombEltActINS1G_6thread4ReLuESJ_fSJ_fLNS_15FloatRoundStyleE2EEESI_S1M_JEEES13_NS14_INS15_ILi2ELi4ELi3EEES18_NSU_INS5_IJS19_S1L_EEENS5_IJS1L_SB_EEEEEEENS4_17SM75_U32x4_LDSM_NENS4_14SM90_TMA_STOREES1Z_NS4_17SM90_U32x4_STSM_NENS4_9Copy_AtomIJS22_NS_6half_tEEEEvEEEvvEEEEvNT_6ParamsE,@function
        .size           _ZN7cutlass13device_kernelINS_4gemm6kernel13GemmUniversalIN4cute5tupleIJiiiiEEENS1_10collective13CollectiveMmaINS1_34MainloopSm90TmaGmmaWarpSpecializedILi4ENS5_IJNS4_1CILi1EEESB_SB_EEENS1_35KernelTmaWarpSpecializedCooperativeEEENS5_IJNSA_ILi128EEENSA_ILi256EEENSA_ILi64EEEEEENS_10bfloat16_tENS5_IJlSB_lEEESJ_SK_NS4_8TiledMMAINS4_8MMA_AtomIJNS4_4SM904GMMA28MMA_64x256x16_F32BF16BF16_SSILNSO_5MajorE0ELSQ_0ELNSO_7ScaleInE1ELSR_1EEEEEENS4_6LayoutINS5_IJNSA_ILi2EEESB_SB_EEENS5_IJSB_NSA_ILi0EEESX_EEEEENS5_IJNS4_10UnderscoreES10_S10_EEEEENS4_13SM90_TMA_LOADENS4_14ComposedLayoutINS4_7SwizzleILi3ELi4ELi3EEENS4_18smem_ptr_flag_bitsILi16EEENSU_INS5_IJNSA_ILi8EEESH_EEENS5_IJSH_SB_EEEEEEEvNS4_8identityES13_S1D_vS1E_EENS_8epilogue10collective18CollectiveEpilogueINS1G_22Sm90TmaWarpSpecializedILi4ELi2ELi16ELb1ELb0EEEJSI_NS5_IJSF_NSA_ILi32EEEEEESJ_SK_SJ_SK_NS1G_6fusion15FusionCallbacksIS1K_NS1N_13LinCombEltActINS1G_6thread4ReLuESJ_fSJ_fLNS_15FloatRoundStyleE2EEESI_S1M_JEEES13_NS14_INS15_ILi2ELi4ELi3EEES18_NSU_INS5_IJS19_S1L_EEENS5_IJS1L_SB_EEEEEEENS4_17SM75_U32x4_LDSM_NENS4_14SM90_TMA_STOREES1Z_NS4_17SM90_U32x4_STSM_NENS4_9Copy_AtomIJS22_NS_6half_tEEEEvEEEvvEEEEvNT_6ParamsE,(.L_x_263 - _ZN7cutlass13device_kernelINS_4gemm6kernel13GemmUniversalIN4cute5tupleIJiiiiEEENS1_10collective13CollectiveMmaINS1_34MainloopSm90TmaGmmaWarpSpecializedILi4ENS5_IJNS4_1CILi1EEESB_SB_EEENS1_35KernelTmaWarpSpecializedCooperativeEEENS5_IJNSA_ILi128EEENSA_ILi256EEENSA_ILi64EEEEEENS_10bfloat16_tENS5_IJlSB_lEEESJ_SK_NS4_8TiledMMAINS4_8MMA_AtomIJNS4_4SM904GMMA28MMA_64x256x16_F32BF16BF16_SSILNSO_5MajorE0ELSQ_0ELNSO_7ScaleInE1ELSR_1EEEEEENS4_6LayoutINS5_IJNSA_ILi2EEESB_SB_EEENS5_IJSB_NSA_ILi0EEESX_EEEEENS5_IJNS4_10UnderscoreES10_S10_EEEEENS4_13SM90_TMA_LOADENS4_14ComposedLayoutINS4_7SwizzleILi3ELi4ELi3EEENS4_18smem_ptr_flag_bitsILi16EEENSU_INS5_IJNSA_ILi8EEESH_EEENS5_IJSH_SB_EEEEEEEvNS4_8identityES13_S1D_vS1E_EENS_8epilogue10collective18CollectiveEpilogueINS1G_22Sm90TmaWarpSpecializedILi4ELi2ELi16ELb1ELb0EEEJSI_NS5_IJSF_NSA_ILi32EEEEEESJ_SK_SJ_SK_NS1G_6fusion15FusionCallbacksIS1K_NS1N_13LinCombEltActINS1G_6thread4ReLuESJ_fSJ_fLNS_15FloatRoundStyleE2EEESI_S1M_JEEES13_NS14_INS15_ILi2ELi4ELi3EEES18_NSU_INS5_IJS19_S1L_EEENS5_IJS1L_SB_EEEEEEENS4_17SM75_U32x4_LDSM_NENS4_14SM90_TMA_STOREES1Z_NS4_17SM90_U32x4_STSM_NENS4_9Copy_AtomIJS22_NS_6half_tEEEEvEEEvvEEEEvNT_6ParamsE)
        .other          _ZN7cutlass13device_kernelINS_4gemm6kernel13GemmUniversalIN4cute5tupleIJiiiiEEENS1_10collective13CollectiveMmaINS1_34MainloopSm90TmaGmmaWarpSpecializedILi4ENS5_IJNS4_1CILi1EEESB_SB_EEENS1_35KernelTmaWarpSpecializedCooperativeEEENS5_IJNSA_ILi128EEENSA_ILi256EEENSA_ILi64EEEEEENS_10bfloat16_tENS5_IJlSB_lEEESJ_SK_NS4_8TiledMMAINS4_8MMA_AtomIJNS4_4SM904GMMA28MMA_64x256x16_F32BF16BF16_SSILNSO_5MajorE0ELSQ_0ELNSO_7ScaleInE1ELSR_1EEEEEENS4_6LayoutINS5_IJNSA_ILi2EEESB_SB_EEENS5_IJSB_NSA_ILi0EEESX_EEEEENS5_IJNS4_10UnderscoreES10_S10_EEEEENS4_13SM90_TMA_LOADENS4_14ComposedLayoutINS4_7SwizzleILi3ELi4ELi3EEENS4_18smem_ptr_flag_bitsILi16EEENSU_INS5_IJNSA_ILi8EEESH_EEENS5_IJSH_SB_EEEEEEEvNS4_8identityES13_S1D_vS1E_EENS_8epilogue10collective18CollectiveEpilogueINS1G_22Sm90TmaWarpSpecializedILi4ELi2ELi16ELb1ELb0EEEJSI_NS5_IJSF_NSA_ILi32EEEEEESJ_SK_SJ_SK_NS1G_6fusion15FusionCallbacksIS1K_NS1N_13LinCombEltActINS1G_6thread4ReLuESJ_fSJ_fLNS_15FloatRoundStyleE2EEESI_S1M_JEEES13_NS14_INS15_ILi2ELi4ELi3EEES18_NSU_INS5_IJS19_S1L_EEENS5_IJS1L_SB_EEEEEEENS4_17SM75_U32x4_LDSM_NENS4_14SM90_TMA_STOREES1Z_NS4_17SM90_U32x4_STSM_NENS4_9Copy_AtomIJS22_NS_6half_tEEEEvEEEvvEEEEvNT_6ParamsE,@"STO_CUDA_ENTRY STV_DEFAULT"
_ZN7cutlass13device_kernelINS_4gemm6kernel13GemmUniversalIN4cute5tupleIJiiiiEEENS1_10collective13CollectiveMmaINS1_34MainloopSm90TmaGmmaWarpSpecializedILi4ENS5_IJNS4_1CILi1EEESB_SB_EEENS1_35KernelTmaWarpSpecializedCooperativeEEENS5_IJNSA_ILi128EEENSA_ILi256EEENSA_ILi64EEEEEENS_10bfloat16_tENS5_IJlSB_lEEESJ_SK_NS4_8TiledMMAINS4_8MMA_AtomIJNS4_4SM904GMMA28MMA_64x256x16_F32BF16BF16_SSILNSO_5MajorE0ELSQ_0ELNSO_7ScaleInE1ELSR_1EEEEEENS4_6LayoutINS5_IJNSA_ILi2EEESB_SB_EEENS5_IJSB_NSA_ILi0EEESX_EEEEENS5_IJNS4_10UnderscoreES10_S10_EEEEENS4_13SM90_TMA_LOADENS4_14ComposedLayoutINS4_7SwizzleILi3ELi4ELi3EEENS4_18smem_ptr_flag_bitsILi16EEENSU_INS5_IJNSA_ILi8EEESH_EEENS5_IJSH_SB_EEEEEEEvNS4_8identityES13_S1D_vS1E_EENS_8epilogue10collective18CollectiveEpilogueINS1G_22Sm90TmaWarpSpecializedILi4ELi2ELi16ELb1ELb0EEEJSI_NS5_IJSF_NSA_ILi32EEEEEESJ_SK_SJ_SK_NS1G_6fusion15FusionCallbacksIS1K_NS1N_13LinCombEltActINS1G_6thread4ReLuESJ_fSJ_fLNS_15FloatRoundStyleE2EEESI_S1M_JEEES13_NS14_INS15_ILi2ELi4ELi3EEES18_NSU_INS5_IJS19_S1L_EEENS5_IJS1L_SB_EEEEEEENS4_17SM75_U32x4_LDSM_NENS4_14SM90_TMA_STOREES1Z_NS4_17SM90_U32x4_STSM_NENS4_9Copy_AtomIJS22_NS_6half_tEEEEvEEEvvEEEEvNT_6ParamsE:
[----:B------:R-:W1:Y:S01]  /*0000*/  LDC R1, c[0x0][0x28] ;  /* 0x00000a00ff017b82 */ /* 0x000e620000000800 */
[----:B------:R-:W2:Y:S07]  /*0010*/  S2R R18, SR_TID.X ;  /* 0x0000000000127919 */ /* 0x000eae0000002100 */
[----:B------:R-:W3:Y:S01]  /*0020*/  LDC.64 R4, c[0x0][0x588] ;  /* 0x00016200ff047b82 */ /* 0x000ee20000000a00 */
[----:B------:R-:W-:Y:S01]  /*0030*/  ELECT P0, URZ, PT ;  /* 0x00000000003f782f */ /* 0x000fe20003800000 */
[----:B------:R-:W-:Y:S01]  /*0040*/  BSSY B0, `(.L_x_0) ;  /* 0x0000016000007945 */ /* 0x000fe20003800000 */
[----:B--2---:R-:W-:-:S02]  /*0050*/  SHF.R.U32.HI R6, RZ, 0x5, R18 ;  /* 0x00000005ff067819 */ /* 0x004fc40000011612 */
[----:B------:R-:W-:-:S03]  /*0060*/  SHF.R.U32.HI R2, RZ, 0x7, R18 ;  /* 0x00000007ff027819 */ /* 0x000fc60000011612 */
[----:B------:R-:W2:Y:S04]  /*0070*/  SHFL.IDX PT, R0, R6, RZ, 0x1f ;  /* 0x00001fff06007589 */ /* 0x000ea800000e0000 */
[----:B------:R4:W1:Y:S01]  /*0080*/  SHFL.IDX PT, R10, R2, RZ, 0x1f ;  /* 0x00001fff020a7589 */ /* 0x00086200000e0000 */
[----:B--2---:R-:W-:Y:S02]  /*0090*/  ISETP.NE.OR P0, PT, R0, RZ, !P0 ;  /* 0x000000ff0000720c */ /* 0x004fe40004705670 */
[----:B------:R-:W-:-:S11]  /*00a0*/  SHF.R.S32.HI R3, RZ, 0x1f, R0 ;  /* 0x0000001fff037819 */ /* 0x000fd60000011400 */
[----:B-1-34-:R-:W-:Y:S05]  /*00b0*/  @P0 BRA `(.L_x_1) ;  /* 0x0000000000380947 */ /* 0x01afea0003800000 */
[----:B------:R-:W-:Y:S02]  /*00c0*/  ULDC.64 UR4, c[0x0][0x198] ;  /* 0x0000660000047ab9 */ /* 0x000fe40000000a00 */
[----:B------:R-:W-:Y:S02]  /*00d0*/  UIADD3 UR6, UP0, UR4, 0xf0, URZ ;  /* 0x000000f004067890 */ /* 0x000fe4000ff1e03f */
[----:B------:R-:W-:Y:S02]  /*00e0*/  UIADD3 UR8, UP1, UR4, 0x1f0, URZ ;  /* 0x000001f004087890 */ /* 0x000fe4000ff3e03f */
[----:B------:R-:W-:Y:S02]  /*00f0*/  UIADD3 UR10, UP2, UR4, 0x3f0, URZ ;  /* 0x000003f0040a7890 */ /* 0x000fe4000ff5e03f */
[----:B------:R-:W-:Y:S02]  /*0100*/  UIADD3 UR4, UP3, UR4, 0x4f0, URZ ;  /* 0x000004f004047890 */ /* 0x000fe4000ff7e03f */
[----:B------:R-:W-:-:S02]  /*0110*/  UIADD3.X UR7, URZ, UR5, URZ, UP0, !UPT ;  /* 0x000000053f077290 */ /* 0x000fc400087fe43f */
[----:B------:R-:W-:Y:S02]  /*0120*/  UIADD3.X UR9, URZ, UR5, URZ, UP1, !UPT ;  /* 0x000000053f097290 */ /* 0x000fe40008ffe43f */
[----:B------:R-:W-:Y:S02]  /*0130*/  UIADD3.X UR11, URZ, UR5, URZ, UP2, !UPT ;  /* 0x000000053f0b7290 */ /* 0x000fe400097fe43f */
[----:B------:R-:W-:-:S03]  /*0140*/  UIADD3.X UR5, URZ, UR5, URZ, UP3, !UPT ;  /* 0x000000053f057290 */ /* 0x000fc60009ffe43f */
[----:B------:R1:W-:Y:S02]  /*0150*/  UTMACCTL.PF [UR6] ;  /* 0x00000000060079b9 */ /* 0x0003e40008040000 */
[----:B------:R1:W-:Y:S02]  /*0160*/  UTMACCTL.PF [UR8] ;  /* 0x00000000080079b9 */ /* 0x0003e40008040000 */
[----:B------:R1:W-:Y:S02]  /*0170*/  UTMACCTL.PF [UR10] ;  /* 0x000000000a0079b9 */ /* 0x0003e40008040000 */
[----:B------:R1:W-:Y:S02]  /*0180*/  UTMACCTL.PF [UR4] ;  /* 0x00000000040079b9 */ /* 0x0003e40008040000 */
[----:B-1----:R-:W-:Y:S01]  /*0190*/  NOP ;  /* 0x0000000000007918 */ /* 0x002fe20000000000 */
.L_x_1:
[----:B------:R-:W-:Y:S05]  /*01a0*/  BSYNC B0 ;  /* 0x0000000000007941 */ /* 0x000fea0003800000 */
.L_x_0:
[----:B------:R-:W-:Y:S01]  /*01b0*/  ULDC.64 UR4, c[0x0][0x590] ;  /* 0x0001640000047ab9 */ /* 0x000fe20000000a00 */
[----:B------:R-:W-:Y:S01]  /*01c0*/  LEA.HI R3, R3, R0, RZ, 0x2 ;  /* 0x0000000003037211 */ /* 0x000fe200078f10ff */
[----:B------:R-:W-:Y:S01]  /*01d0*/  ULDC.64 UR48, c[0x0][0x208] ;  /* 0x0000820000307ab9 */ /* 0x000fe20000000a00 */
[----:B------:R-:W-:Y:S01]  /*01e0*/  ISETP.NE.U32.AND P2, PT, RZ, UR4, PT ;  /* 0x00000004ff007c0c */ /* 0x000fe2000bf45070 */
[----:B------:R-:W-:Y:S01]  /*01f0*/  IMAD.MOV.U32 R2, RZ, RZ, R4 ;  /* 0x000000ffff027224 */ /* 0x000fe200078e0004 */
[----:B------:R-:W-:Y:S02]  /*0200*/  LOP3.LUT R3, R3, 0xfffffffc, RZ, 0xc0, !PT ;  /* 0xfffffffc03037812 */ /* 0x000fe400078ec0ff */
[----:B------:R-:W-:Y:S02]  /*0210*/  ISETP.NE.AND.EX P3, PT, RZ, UR5, PT, P2 ;  /* 0x00000005ff007c0c */ /* 0x000fe4000bf65320 */
[----:B------:R-:W-:Y:S01]  /*0220*/  PRMT R7, RZ, 0x7610, R7 ;  /* 0x00007610ff077816 */ /* 0x000fe20000000007 */
[----:B------:R-:W-:-:S02]  /*0230*/  IMAD.IADD R0, R0, 0x1, -R3 ;  /* 0x0000000100007824 */ /* 0x000fc400078e0a03 */
[----:B------:R-:W-:-:S08]  /*0240*/  IMAD.MOV.U32 R3, RZ, RZ, R5 ;  /* 0x000000ffff037224 */ /* 0x000fd000078e0005 */
[----:B------:R-:W-:Y:S05]  /*0250*/  @P3 BRA `(.L_x_2) ;  /* 0x0000000000303947 */ /* 0x000fea0003800000 */
[----:B------:R-:W-:Y:S02]  /*0260*/  ULDC.64 UR6, c[0x0][0x588] ;  /* 0x0001620000067ab9 */ /* 0x000fe40000000a00 */
[----:B------:R-:W-:-:S04]  /*0270*/  ISETP.NE.U32.AND P0, PT, RZ, UR6, PT ;  /* 0x00000006ff007c0c */ /* 0x000fc8000bf05070 */
[----:B------:R-:W-:-:S13]  /*0280*/  ISETP.NE.AND.EX P0, PT, RZ, UR7, PT, P0 ;  /* 0x00000007ff007c0c */ /* 0x000fda000bf05300 */
[----:B------:R-:W-:Y:S05]  /*0290*/  @!P0 BRA `(.L_x_3) ;  /* 0x0000000000108947 */ /* 0x000fea0003800000 */
[----:B------:R-:W2:Y:S02]  /*02a0*/  LDG.E R7, desc[UR48][R2.64] ;  /* 0x0000003002077981 */ /* 0x000ea4000c1e1900 */
[----:B--2---:R-:W-:Y:S01]  /*02b0*/  FSETP.NEU.AND P1, PT, R7, RZ, PT ;  /* 0x000000ff0700720b */ /* 0x004fe20003f2d000 */
[----:B------:R-:W-:Y:S01]  /*02c0*/  IMAD.MOV.U32 R7, RZ, RZ, 0x1 ;  /* 0x00000001ff077424 */ /* 0x000fe200078e00ff */
[----:B------:R-:W-:Y:S11]  /*02d0*/  BRA `(.L_x_2) ;  /* 0x0000000000107947 */ /* 0x000ff60003800000 */
.L_x_3:
[----:B------:R-:W-:Y:S01]  /*02e0*/  ULDC UR6, c[0x0][0x580] ;  /* 0x0001600000067ab9 */ /* 0x000fe20000000800 */
[----:B------:R-:W-:Y:S01]  /*02f0*/  IMAD.MOV.U32 R7, RZ, RZ, 0x1 ;  /* 0x00000001ff077424 */ /* 0x000fe200078e00ff */
[----:B------:R-:W-:Y:S02]  /*0300*/  FSETP.NEU.AND P1, PT, RZ, UR6, PT ;  /* 0x00000006ff007c0b */ /* 0x000fe4000bf2d000 */
[----:B------:R-:W-:-:S11]  /*0310*/  CS2R R2, SRZ ;  /* 0x0000000000027805 */ /* 0x000fd6000001ff00 */
.L_x_2:
[----:B------:R-:W-:Y:S02]  /*0320*/  ISETP.NE.U32.AND P4, PT, R2, RZ, PT ;  /* 0x000000ff0200720c */ /* 0x000fe40003f85070 */
[----:B------:R-:W-:Y:S02]  /*0330*/  ISETP.NE.AND.EX P5, PT, RZ, UR5, PT, P2 ;  /* 0x00000005ff007c0c */ /* 0x000fe4000bfa5320 */
[----:B------:R-:W-:Y:S02]  /*0340*/  ISETP.NE.AND.EX P2, PT, R3, RZ, PT, P4 ;  /* 0x000000ff0300720c */ /* 0x000fe40003f45340 */
[----:B------:R-:W-:-:S11]  /*0350*/  PLOP3.LUT P0, PT, PT, PT, PT, 0x8, 0x0 ;  /* 0x000000000000781c */ /* 0x000fd60003f0e170 */
[----:B------:R-:W-:Y:S05]  /*0360*/  @P2 BRA P5, `(.L_x_4) ;  /* 0x0000000000342947 */ /* 0x000fea0002800000 */
[----:B------:R-:W-:-:S04]  /*0370*/  ISETP.NE.U32.AND P0, PT, RZ, UR4, PT ;  /* 0x00000004ff007c0c */ /* 0x000fc8000bf05070 */
[----:B------:R-:W-:-:S13]  /*0380*/  ISETP.NE.AND.EX P0, PT, RZ, UR5, PT, P0 ;  /* 0x00000005ff007c0c */ /* 0x000fda000bf05300 */
[----:B------:R-:W-:Y:S05]  /*0390*/  @!P0 BRA `(.L_x_5) ;  /* 0x0000000000248947 */ /* 0x000fea0003800000 */
[----:B------:R-:W-:Y:S02]  /*03a0*/  PRMT R7, R7, 0x9910, RZ ;  /* 0x0000991007077816 */ /* 0x000fe400000000ff */
[----:B------:R-:W-:Y:S02]  /*03b0*/  ISETP.NE.U32.AND P0, PT, R2, RZ, PT ;  /* 0x000000ff0200720c */ /* 0x000fe40003f05070 */
[----:B------:R-:W-:Y:S02]  /*03c0*/  ISETP.NE.AND P2, PT, R7, RZ, PT ;  /* 0x000000ff0700720c */ /* 0x000fe40003f45270 */
[----:B------:R-:W-:Y:S02]  /*03d0*/  ISETP.NE.AND.EX P0, PT, R3, RZ, PT, P0 ;  /* 0x000000ff0300720c */ /* 0x000fe40003f05300 */
[----:B------:R-:W-:-:S09]  /*03e0*/  SEL R2, RZ, 0xffffffff, P1 ;  /* 0xffffffffff027807 */ /* 0x000fd20000800000 */
[----:B------:R-:W-:-:S04]  /*03f0*/  @!P2 SEL R2, RZ, 0xffffffff, P0 ;  /* 0xffffffffff02a807 */ /* 0x000fc80000000000 */
[----:B------:R-:W-:-:S04]  /*0400*/  LOP3.LUT R2, R2, 0x1, RZ, 0xc0, !PT ;  /* 0x0000000102027812 */ /* 0x000fc800078ec0ff */
[----:B------:R-:W-:Y:S01]  /*0410*/  ISETP.EQ.U32.AND P0, PT, R2, 0x1, PT ;  /* 0x000000010200780c */ /* 0x000fe20003f02070 */
[----:B------:R-:W-:-:S12]  /*0420*/  BRA `(.L_x_4) ;  /* 0x0000000000047947 */ /* 0x000fd80003800000 */
.L_x_5:
[----:B------:R-:W-:-:S13]  /*0430*/  PLOP3.LUT P0, PT, P1, PT, PT, 0x8, 0x0 ;  /* 0x000000000000781c */ /* 0x000fda0000f0e170 */
.L_x_4:
[----:B------:R-:W1:Y:S02]  /*0440*/  SHFL.IDX PT, R2, R6, RZ, 0x1f ;  /* 0x00001fff06027589 */ /* 0x000e6400000e0000 */
[----:B-1----:R-:W-:-:S13]  /*0450*/  ISETP.NE.AND P1, PT, R2, RZ, PT ;  /* 0x000000ff0200720c */ /* 0x002fda0003f25270 */
[----:B------:R-:W-:Y:S05]  /*0460*/  @P1 BRA `(.L_x_6) ;  /* 0x0000000000581947 */ /* 0x000fea0003800000 */
[----:B------:R-:W1:Y:S01]  /*0470*/  S2UR UR8, SR_CgaCtaId ;  /* 0x00000000000879c3 */ /* 0x000e620000008800 */
[----:B------:R-:W-:Y:S01]  /*0480*/  UMOV UR4, 0x400 ;  /* 0x0000040000047882 */ /* 0x000fe20000000000 */
[----:B------:R-:W-:Y:S01]  /*0490*/  UMOV UR5, 0x1 ;  /* 0x0000000100057882 */ /* 0x000fe20000000000 */
[----:B------:R-:W-:Y:S01]  /*04a0*/  UMOV UR6, 0x100 ;  /* 0x0000010000067882 */ /* 0x000fe20000000000 */
[----:B------:R-:W-:Y:S01]  /*04b0*/  ELECT P1, URZ, PT ;  /* 0x00000000003f782f */ /* 0x000fe20003820000 */
[----:B------:R-:W-:-:S04]  /*04c0*/  UIADD3 UR6, -UR6, 0x100000, URZ ;  /* 0x0010000006067890 */ /* 0x000fc8000fffe13f */
[----:B------:R-:W-:Y:S02]  /*04d0*/  USHF.L.U32 UR7, UR6, 0xb, URZ ;  /* 0x0000000b06077899 */ /* 0x000fe4000800063f */
[----:B------:R-:W-:Y:S02]  /*04e0*/  USHF.L.U32 UR6, UR6, 0x1, URZ ;  /* 0x0000000106067899 */ /* 0x000fe4000800063f */
[----:B-1----:R-:W-:Y:S02]  /*04f0*/  ULEA UR8, UR8, UR4, 0x18 ;  /* 0x0000000408087291 */ /* 0x002fe4000f8ec03f */
[----:B------:R-:W-:-:S04]  /*0500*/  UIADD3 UR4, -UR5, 0x100000, URZ ;  /* 0x0010000005047890 */ /* 0x000fc8000fffe13f */
[----:B------:R-:W-:Y:S02]  /*0510*/  USHF.L.U32 UR5, UR4, 0xb, URZ ;  /* 0x0000000b04057899 */ /* 0x000fe4000800063f */
[----:B------:R-:W-:Y:S01]  /*0520*/  USHF.L.U32 UR4, UR4, 0x1, URZ ;  /* 0x0000000104047899 */ /* 0x000fe2000800063f */
[----:B------:R-:W1:Y:S11]  /*0530*/  FENCE.VIEW.ASYNC.S ;  /* 0x00000000000073c6 */ /* 0x000e760000000000 */
[----:B-1----:R1:W2:Y:S01]  /*0540*/  SYNCS.EXCH.64 URZ, [UR8], UR4 ;  /* 0x00000004083f75b2 */ /* 0x0022a20008000100 */
[----:B------:R1:W3:Y:S01]  /*0550*/  SYNCS.EXCH.64 URZ, [UR8+0x20], UR6 ;  /* 0x00002006083f75b2 */ /* 0x0002e20008000100 */
[----:B------:R1:W4:Y:S01]  /*0560*/  SYNCS.EXCH.64 URZ, [UR8+0x8], UR4 ;  /* 0x00000804083f75b2 */ /* 0x0003220008000100 */
[----:B------:R1:W1:Y:S01]  /*0570*/  SYNCS.EXCH.64 URZ, [UR8+0x28], UR6 ;  /* 0x00002806083f75b2 */ /* 0x0002620008000100 */
[----:B------:R1:W1:Y:S01]  /*0580*/  SYNCS.EXCH.64 URZ, [UR8+0x10], UR4 ;  /* 0x00001004083f75b2 */ /* 0x0002620008000100 */
[----:B------:R1:W1:Y:S01]  /*0590*/  SYNCS.EXCH.64 URZ, [UR8+0x30], UR6 ;  /* 0x00003006083f75b2 */ /* 0x0002620008000100 */
[----:B------:R1:W1:Y:S01]  /*05a0*/  SYNCS.EXCH.64 URZ, [UR8+0x18], UR4 ;  /* 0x00001804083f75b2 */ /* 0x0002620008000100 */
[----:B------:R1:W1:Y:S01]  /*05b0*/  SYNCS.EXCH.64 URZ, [UR8+0x38], UR6 ;  /* 0x00003806083f75b2 */ /* 0x0002620008000100 */
[----:B------:R-:W-:Y:S01]  /*05c0*/  NOP ;  /* 0x0000000000007918 */ /* 0x000fe20000000000 */
.L_x_6:
[----:B------:R-:W5:Y:S01]  /*05d0*/  SHFL.IDX PT, R3, R6, RZ, 0x1f ;  /* 0x00001fff06037589 */ /* 0x000f6200000e0000 */
[----:B------:R-:W1:Y:S01]  /*05e0*/  LDC R2, c[0x0][0x904] ;  /* 0x00024100ff027b82 */ /* 0x000e620000000800 */
[----:B------:R-:W-:Y:S01]  /*05f0*/  NOP ;  /* 0x0000000000007918 */ /* 0x000fe20000000000 */
[----:B-----5:R-:W-:-:S13]  /*0600*/  ISETP.NE.AND P1, PT, R3, RZ, PT ;  /* 0x000000ff0300720c */ /* 0x020fda0003f25270 */
[----:B------:R-:W-:Y:S05]  /*0610*/  @P1 BRA `(.L_x_7) ;  /* 0x0000000000581947 */ /* 0x000fea0003800000 */
[----:B-1----:R-:W1:Y:S01]  /*0620*/  S2UR UR5, SR_CgaCtaId ;  /* 0x00000000000579c3 */ /* 0x002e620000008800 */
[----:B------:R-:W-:Y:S01]  /*0630*/  UMOV UR4, 0x400 ;  /* 0x0000040000047882 */ /* 0x000fe20000000000 */
[----:B------:R-:W-:Y:S01]  /*0640*/  UMOV UR6, 0x20 ;  /* 0x0000002000067882 */ /* 0x000fe20000000000 */
[----:B------:R-:W-:Y:S01]  /*0650*/  UMOV UR7, 0x100 ;  /* 0x0000010000077882 */ /* 0x000fe20000000000 */
[----:B------:R-:W-:Y:S01]  /*0660*/  ELECT P1, URZ, PT ;  /* 0x00000000003f782f */ /* 0x000fe20003820000 */
[----:B-1----:R-:W-:Y:S02]  /*0670*/  ULEA UR8, UR5, UR4, 0x18 ;  /* 0x0000000405087291 */ /* 0x002fe4000f8ec03f */
[----:B------:R-:W-:-:S04]  /*0680*/  UIADD3 UR4, -UR6, 0x100000, URZ ;  /* 0x0010000006047890 */ /* 0x000fc8000fffe13f */
[----:B------:R-:W-:Y:S02]  /*0690*/  USHF.L.U32 UR5, UR4, 0xb, URZ ;  /* 0x0000000b04057899 */ /* 0x000fe4000800063f */
[----:B------:R-:W-:Y:S02]  /*06a0*/  USHF.L.U32 UR4, UR4, 0x1, URZ ;  /* 0x0000000104047899 */ /* 0x000fe4000800063f */
[----:B------:R-:W-:-:S04]  /*06b0*/  UIADD3 UR6, -UR7, 0x100000, URZ ;  /* 0x0010000007067890 */ /* 0x000fc8000fffe13f */
[----:B------:R-:W-:Y:S02]  /*06c0*/  USHF.L.U32 UR7, UR6, 0xb, URZ ;  /* 0x0000000b06077899 */ /* 0x000fe4000800063f */
[----:B------:R-:W-:Y:S01]  /*06d0*/  USHF.L.U32 UR6, UR6, 0x1, URZ ;  /* 0x0000000106067899 */ /* 0x000fe2000800063f */
[----:B------:R-:W1:Y:S03]  /*06e0*/  FENCE.VIEW.ASYNC.S ;  /* 0x00000000000073c6 */ /* 0x000e660000000000 */
[----:B-1----:R1:W1:Y:S08]  /*06f0*/  SYNCS.EXCH.64 URZ, [UR8+0x40], UR4 ;  /* 0x00004004083f75b2 */ /* 0x0022700008000100 */
[----:B------:R1:W1:Y:S01]  /*0700*/  SYNCS.EXCH.64 URZ, [UR8+0x60], UR6 ;  /* 0x00006006083f75b2 */ /* 0x0002620008000100 */
[----:B------:R1:W1:Y:S01]  /*0710*/  SYNCS.EXCH.64 URZ, [UR8+0x48], UR4 ;  /* 0x00004804083f75b2 */ /* 0x0002620008000100 */
[----:B------:R1:W1:Y:S01]  /*0720*/  SYNCS.EXCH.64 URZ, [UR8+0x68], UR6 ;  /* 0x00006806083f75b2 */ /* 0x0002620008000100 */
[----:B------:R1:W1:Y:S01]  /*0730*/  SYNCS.EXCH.64 URZ, [UR8+0x50], UR4 ;  /* 0x00005004083f75b2 */ /* 0x0002620008000100 */
[----:B------:R1:W1:Y:S01]  /*0740*/  SYNCS.EXCH.64 URZ, [UR8+0x70], UR6 ;  /* 0x00007006083f75b2 */ /* 0x0002620008000100 */
[----:B------:R1:W1:Y:S01]  /*0750*/  SYNCS.EXCH.64 URZ, [UR8+0x58], UR4 ;  /* 0x00005804083f75b2 */ /* 0x0002620008000100 */
[----:B------:R1:W1:Y:S01]  /*0760*/  SYNCS.EXCH.64 URZ, [UR8+0x78], UR6 ;  /* 0x00007806083f75b2 */ /* 0x0002620008000100 */
[----:B------:R-:W-:Y:S01]  /*0770*/  NOP ;  /* 0x0000000000007918 */ /* 0x000fe20000000000 */
.L_x_7:
[----:B------:R-:W5:Y:S01]  /*0780*/  SHFL.IDX PT, R6, R6, RZ, 0x1f ;  /* 0x00001fff06067589 */ /* 0x000f6200000e0000 */
[----:B------:R-:W-:Y:S01]  /*0790*/  ELECT P1, URZ, PT ;  /* 0x00000000003f782f */ /* 0x000fe20003820000 */
[----:B------:R-:W2:Y:S01]  /*07a0*/  S2UR UR37, SR_CgaCtaId ;  /* 0x00000000002579c3 */ /* 0x000ea20000008800 */
[----:B-1----:R-:W-:Y:S01]  /*07b0*/  ISETP.NE.AND P6, PT, R2, 0x1, PT ;  /* 0x000000010200780c */ /* 0x002fe20003fc5270 */
[----:B------:R-:W1:Y:S01]  /*07c0*/  S2R R3, SR_CTAID.Y ;  /* 0x0000000000037919 */ /* 0x000e620000002600 */
[----:B------:R-:W-:Y:S01]  /*07d0*/  UMOV UR4, 0x20 ;  /* 0x0000002000047882 */ /* 0x000fe20000000000 */
[----:B------:R-:W-:Y:S01]  /*07e0*/  ISETP.NE.AND P4, PT, R0, RZ, PT ;  /* 0x000000ff0000720c */ /* 0x000fe20003f85270 */
[----:B------:R-:W-:Y:S01]  /*07f0*/  NOP ;  /* 0x0000000000007918 */ /* 0x000fe20000000000 */
[----:B------:R-:W3:Y:S01]  /*0800*/  S2R R8, SR_CTAID.X ;  /* 0x0000000000087919 */ /* 0x000ee20000002500 */
[----:B------:R-:W-:Y:S01]  /*0810*/  P2R R7, PR, RZ, 0x40 ;  /* 0x00000040ff077803 */ /* 0x000fe20000000000 */
[----:B------:R-:W-:Y:S01]  /*0820*/  IMAD.MOV.U32 R9, RZ, RZ, RZ ;  /* 0x000000ffff097224 */ /* 0x000fe200078e00ff */
[----:B------:R-:W-:Y:S05]  /*0830*/  BSSY B6, `(.L_x_8) ;  /* 0x000090b000067945 */ /* 0x000fea0003800000 */
[----:B------:R-:W3:Y:S01]  /*0840*/  @P6 LDC R17, c[0x0][0x10] ;  /* 0x00000400ff116b82 */ /* 0x000ee20000000800 */
[----:B------:R-:W-:Y:S01]  /*0850*/  @P6 IMAD.MOV.U32 R7, RZ, RZ, RZ ;  /* 0x000000ffff076224 */ /* 0x000fe200078e00ff */
[----:B-----5:R-:W-:-:S06]  /*0860*/  ISETP.NE.OR P2, PT, R6, RZ, !P1 ;  /* 0x000000ff0600720c */ /* 0x020fcc0004f45670 */
[----:B------:R-:W5:Y:S01]  /*0870*/  @!P6 LDC R11, c[0x0][0xc] ;  /* 0x00000300ff0beb82 */ /* 0x000f620000000800 */
[----:B------:R-:W-:-:S04]  /*0880*/  ISETP.EQ.OR P1, PT, R0, 0x3, !P4 ;  /* 0x000000030000780c */ /* 0x000fc80006722670 */
[----:B------:R-:W-:-:S04]  /*0890*/  ISETP.EQ.AND P1, PT, R10, RZ, P1 ;  /* 0x000000ff0a00720c */ /* 0x000fc80000f22270 */
[----:B------:R-:W-:Y:S01]  /*08a0*/  SEL R22, RZ, 0x1, !P1 ;  /* 0x00000001ff167807 */ /* 0x000fe20004800000 */
[----:B-1----:R-:W-:Y:S01]  /*08b0*/  @P6 IMAD.MOV.U32 R6, RZ, RZ, R3 ;  /* 0x000000ffff066224 */ /* 0x002fe200078e0003 */
[----:B------:R-:W-:Y:S01]  /*08c0*/  VOTEU.ALL UP0, P2 ;  /* 0x00000000003f7886 */ /* 0x000fe20001000000 */
[----:B------:R-:W-:Y:S02]  /*08d0*/  VOTEU.ALL UP1, P2 ;  /* 0x00000000003f7886 */ /* 0x000fe40001020000 */
[----:B---3--:R-:W-:Y:S01]  /*08e0*/  @P6 IMAD.WIDE.U32 R16, R8, R17, R6 ;  /* 0x0000001108106225 */ /* 0x008fe200078e0006 */
[----:B------:R-:W-:Y:S01]  /*08f0*/  @P6 MOV R7, RZ ;  /* 0x000000ff00076202 */ /* 0x000fe20000000f00 */
[----:B------:R-:W-:Y:S01]  /*0900*/  @!UP0 UMOV UR6, 0x400 ;  /* 0x0000040000068882 */ /* 0x000fe20000000000 */
[----:B------:R-:W-:-:S04]  /*0910*/  @!UP0 UIADD3 UR4, -UR4, 0x100000, URZ ;  /* 0x0010000004048890 */ /* 0x000fc8000fffe13f */
[----:B------:R-:W-:Y:S02]  /*0920*/  @!UP0 USHF.L.U32 UR5, UR4, 0xb, URZ ;  /* 0x0000000b04058899 */ /* 0x000fe4000800063f */
[----:B------:R-:W-:Y:S02]  /*0930*/  @!UP0 USHF.L.U32 UR4, UR4, 0x1, URZ ;  /* 0x0000000104048899 */ /* 0x000fe4000800063f */
[----:B--2---:R-:W-:Y:S01]  /*0940*/  @!UP0 ULEA UR8, UR37, UR6, 0x18 ;  /* 0x0000000625088291 */ /* 0x004fe2000f8ec03f */
[----:B------:R-:W-:Y:S01]  /*0950*/  @P6 IMAD.IADD R17, R17, 0x1, R7 ;  /* 0x0000000111116824 */ /* 0x000fe200078e0207 */
[----:B------:R-:W-:Y:S01]  /*0960*/  VOTEU.ALL UP0, P2 ;  /* 0x00000000003f7886 */ /* 0x000fe20001000000 */
[C---:B------:R-:W-:Y:S01]  /*0970*/  ISETP.NE.AND P2, PT, R10.reuse, RZ, PT ;  /* 0x000000ff0a00720c */ /* 0x040fe20003f45270 */
[----:B------:R-:W-:Y:S01]  /*0980*/  ULDC UR6, c[0x0][0xc] ;  /* 0x0000030000067ab9 */ /* 0x000fe20000000800 */
[----:B------:R-:W-:Y:S01]  /*0990*/  ULDC UR7, c[0x0][0x10] ;  /* 0x0000040000077ab9 */ /* 0x000fe20000000800 */
[----:B------:R-:W-:Y:S01]  /*09a0*/  VIADD R10, R10, 0xffffffff ;  /* 0xffffffff0a0a7836 */ /* 0x000fe20000000000 */
[----:B------:R-:W-:Y:S01]  /*09b0*/  ISETP.EQ.AND P5, PT, R0, 0x2, !P2 ;  /* 0x000000020000780c */ /* 0x000fe200057a2270 */
[----:B-----5:R-:W-:-:S03]  /*09c0*/  @!P6 IMAD.WIDE.U32 R6, R11, R3, R8 ;  /* 0x000000030b06e225 */ /* 0x020fc600078e0008 */
[----:B------:R-:W-:Y:S01]  /*09d0*/  ISETP.GE.U32.AND P1, PT, R10, 0x2, PT ;  /* 0x000000020a00780c */ /* 0x000fe20003f26070 */
[----:B------:R-:W1:Y:S02]  /*09e0*/  FENCE.VIEW.ASYNC.S ;  /* 0x00000000000073c6 */ /* 0x000e640000000000 */
[----:B-1----:R-:W4:Y:S01]  /*09f0*/  @!UP0 SYNCS.EXCH.64 URZ, [UR8+0x80], UR4 ;  /* 0x00008004083f85b2 */ /* 0x002f220008000100 */
[----:B------:R-:W-:Y:S01]  /*0a00*/  SEL R19, RZ, 0x1, !P5 ;  /* 0x00000001ff137807 */ /* 0x000fe20006800000 */
[----:B------:R-:W-:Y:S01]  /*0a10*/  @!P6 IMAD.MOV.U32 R16, RZ, RZ, R6 ;  /* 0x000000ffff10e224 */ /* 0x000fe200078e0006 */
[----:B------:R-:W-:Y:S01]  /*0a20*/  SEL R22, R22, 0x2, P1 ;  /* 0x0000000216167807 */ /* 0x000fe20000800000 */
[----:B------:R-:W-:Y:S01]  /*0a30*/  @!P6 IMAD.MOV.U32 R17, RZ, RZ, R7 ;  /* 0x000000ffff11e224 */ /* 0x000fe200078e0007 */
[----:B------:R-:W-:Y:S01]  /*0a40*/  SEL R19, R19, 0x2, P1 ;  /* 0x0000000213137807 */ /* 0x000fe20000800000 */
[----:B------:R1:W4:Y:S01]  /*0a50*/  @!UP1 SYNCS.EXCH.64 URZ, [UR8+0x88], UR4 ;  /* 0x00008804083f95b2 */ /* 0x0003220008000100 */
[----:B------:R-:W-:Y:S01]  /*0a60*/  NOP ;  /* 0x0000000000007918 */ /* 0x000fe20000000000 */
[----:B-1----:R-:W-:-:S03]  /*0a70*/  UIMAD.WIDE.U32 UR4, UR6, UR7, URZ ;  /* 0x00000007060472a5 */ /* 0x002fc6000f8e003f */
[----:B------:R-:W-:Y:S02]  /*0a80*/  ULDC UR6, c[0x0][0x14] ;  /* 0x0000050000067ab9 */ /* 0x000fe40000000800 */
[----:B------:R-:W-:Y:S02]  /*0a90*/  UIMAD.WIDE.U32 UR46, UR4, UR6, URZ ;  /* 0x00000006042e72a5 */ /* 0x000fe4000f8e003f */
[----:B------:R-:W-:-:S04]  /*0aa0*/  UIMAD UR38, UR5, UR6, URZ ;  /* 0x00000006052672a4 */ /* 0x000fc8000f8e023f */
[----:B------:R-:W-:Y:S01]  /*0ab0*/  UIADD3 UR38, UR47, UR38, URZ ;  /* 0x000000262f267290 */ /* 0x000fe2000fffe03f */
[----:B----4-:R-:W-:Y:S06]  /*0ac0*/  BAR.SYNC.DEFER_BLOCKING 0x0 ;  /* 0x0000000000007b1d */ /* 0x010fec0000010000 */
[----:B------:R-:W-:Y:S05]  /*0ad0*/  @!P2 BRA `(.L_x_9) ;  /* 0x0000005c00eca947 */ /* 0x000fea0003800000 */
[----:B------:R-:W-:-:S13]  /*0ae0*/  ISETP.GT.U32.AND P0, PT, R10, 0x1, PT ;  /* 0x000000010a00780c */ /* 0x000fda0003f04070 */
[----:B------:R-:W-:Y:S05]  /*0af0*/  @P0 BRA `(.L_x_10) ;  /* 0x0000008c00780947 */ /* 0x000fea0003800000 */
[----:B------:R-:W-:Y:S01]  /*0b00*/  ULDC.64 UR4, c[0x0][0x8f8] ;  /* 0x00023e0000047ab9 */ /* 0x000fe20000000a00 */
[----:B------:R-:W-:Y:S01]  /*0b10*/  UMOV UR55, 0xffffffff ;  /* 0xffffffff00377882 */ /* 0x000fe20000000000 */
[----:B------:R-:W-:Y:S01]  /*0b20*/  ISETP.GE.U32.AND P0, PT, R16, UR4, PT ;  /* 0x0000000410007c0c */ /* 0x000fe2000bf06070 */
[----:B------:R-:W-:Y:S01]  /*0b30*/  IMAD.MOV.U32 R23, RZ, RZ, -0x1 ;  /* 0xffffffffff177424 */ /* 0x000fe200078e00ff */
[----:B------:R-:W-:Y:S01]  /*0b40*/  PRMT R152, RZ, 0x7610, R152 ;  /* 0x00007610ff987816 */ /* 0x000fe20000000098 */
[----:B------:R-:W-:Y:S01]  /*0b50*/  IMAD.MOV.U32 R156, RZ, RZ, -0x1 ;  /* 0xffffffffff9c7424 */ /* 0x000fe200078e00ff */
[----:B------:R-:W-:Y:S02]  /*0b60*/  ISETP.GE.U32.AND.EX P0, PT, R17, UR5, PT, P0 ;  /* 0x0000000511007c0c */ /* 0x000fe4000bf06100 */
[----:B------:R-:W-:-:S11]  /*0b70*/  PRMT R0, RZ, 0x7610, R0 ;  /* 0x00007610ff007816 */ /* 0x000fd60000000000 */
[----:B------:R-:W-:Y:S05]  /*0b80*/  @P0 BRA `(.L_x_11) ;  /* 0x0000000400600947 */ /* 0x000fea0003800000 */
[----:B------:R-:W1:Y:S01]  /*0b90*/  LDC.64 R14, c[0x0][0x8d0] ;  /* 0x00023400ff0e7b82 */ /* 0x000e620000000a00 */
[----:B------:R-:W-:Y:S01]  /*0ba0*/  MOV R4, R16 ;  /* 0x0000001000047202 */ /* 0x000fe20000000f00 */
[----:B------:R-:W-:-:S06]  /*0bb0*/  IMAD.MOV.U32 R5, RZ, RZ, R17 ;  /* 0x000000ffff057224 */ /* 0x000fcc00078e0011 */
[----:B------:R-:W2:Y:S08]  /*0bc0*/  LDC R0, c[0x0][0x8d8] ;  /* 0x00023600ff007b82 */ /* 0x000eb00000000800 */
[----:B------:R-:W3:Y:S01]  /*0bd0*/  LDC.64 R20, c[0x0][0x8c8] ;  /* 0x00023200ff147b82 */ /* 0x000ee20000000a00 */
[----:B-1----:R-:W-:-:S04]  /*0be0*/  ISETP.NE.U32.AND P0, PT, R14, RZ, PT ;  /* 0x000000ff0e00720c */ /* 0x002fc80003f05070 */
[----:B------:R-:W-:-:S13]  /*0bf0*/  ISETP.NE.AND.EX P0, PT, R15, RZ, PT, P0 ;  /* 0x000000ff0f00720c */ /* 0x000fda0003f05300 */
[----:B--23--:R-:W-:Y:S05]  /*0c00*/  @!P0 BRA `(.L_x_12) ;  /* 0x0000000000288947 */ /* 0x00cfea0003800000 */
[----:B------:R-:W1:Y:S02]  /*0c10*/  LDC R11, c[0x0][0x8dc] ;  /* 0x00023700ff0b7b82 */ /* 0x000e640000000800 */
[----:B-1----:R-:W-:-:S05]  /*0c20*/  IADD3 R11, P0, R16, R11, RZ ;  /* 0x0000000b100b7210 */ /* 0x002fca0007f1e0ff */
[----:B------:R-:W-:-:S04]  /*0c30*/  IMAD.X R13, RZ, RZ, R17, P0 ;  /* 0x000000ffff0d7224 */ /* 0x000fc800000e0611 */
[----:B------:R-:W-:-:S04]  /*0c40*/  IMAD.WIDE.U32 R4, R13, R14, RZ ;  /* 0x0000000e0d047225 */ /* 0x000fc800078e00ff */
[----:B------:R-:W-:-:S04]  /*0c50*/  IMAD.WIDE.U32 R6, P0, R11, R15, R4 ;  /* 0x0000000f0b067225 */ /* 0x000fc80007800004 */
[----:B------:R-:W-:-:S04]  /*0c60*/  IMAD.WIDE.U32 R4, R11, R14, RZ ;  /* 0x0000000e0b047225 */ /* 0x000fc800078e00ff */
[----:B------:R-:W-:Y:S01]  /*0c70*/  IMAD.X R11, RZ, RZ, RZ, P0 ;  /* 0x000000ffff0b7224 */ /* 0x000fe200000e06ff */
[----:B------:R-:W-:Y:S01]  /*0c80*/  IADD3 RZ, P0, R5, R6, RZ ;  /* 0x0000000605ff7210 */ /* 0x000fe20007f1e0ff */
[----:B------:R-:W-:-:S04]  /*0c90*/  IMAD.MOV.U32 R10, RZ, RZ, R7 ;  /* 0x000000ffff0a7224 */ /* 0x000fc800078e0007 */
[----:B------:R-:W-:-:S08]  /*0ca0*/  IMAD.WIDE.U32.X R4, R13, R15, R10, P0 ;  /* 0x0000000f0d047225 */ /* 0x000fd000000e040a */
.L_x_12:
[-CC-:B------:R-:W-:Y:S01]  /*0cb0*/  SHF.R.U64 R25, R4, R0.reuse, R5.reuse ;  /* 0x0000000004197219 */ /* 0x180fe20000001205 */
[----:B------:R-:W1:Y:S01]  /*0cc0*/  LDC.64 R26, c[0x0][0x8e8] ;  /* 0x00023a00ff1a7b82 */ /* 0x000e620000000a00 */
[----:B------:R-:W-:Y:S01]  /*0cd0*/  SHF.R.U32.HI R4, RZ, R0, R5 ;  /* 0x00000000ff047219 */ /* 0x000fe20000011605 */
[----:B------:R-:W-:Y:S01]  /*0ce0*/  ULDC UR4, c[0x0][0x150] ;  /* 0x0000540000047ab9 */ /* 0x000fe20000000800 */
[----:B------:R-:W-:Y:S02]  /*0cf0*/  IADD3 R9, P0, RZ, -R25, RZ ;  /* 0x80000019ff097210 */ /* 0x000fe40007f1e0ff */
[----:B------:R-:W-:-:S03]  /*0d00*/  I2FP.F32.U32 R0, R8 ;  /* 0x0000000800007245 */ /* 0x000fc60000201000 */
[----:B------:R-:W2:Y:S01]  /*0d10*/  LDC R10, c[0x0][0x8c0] ;  /* 0x00023000ff0a7b82 */ /* 0x000ea20000000800 */
[----:B------:R-:W-:Y:S02]  /*0d20*/  IMAD.X R11, RZ, RZ, ~R4, P0 ;  /* 0x000000ffff0b7224 */ /* 0x000fe400000e0e04 */
[----:B------:R-:W-:Y:S01]  /*0d30*/  FMUL R0, R0, UR4 ;  /* 0x0000000400007c20 */ /* 0x000fe20008400000 */
[----:B------:R-:W-:Y:S01]  /*0d40*/  IMAD.WIDE.U32 R4, R9, R20, R16 ;  /* 0x0000001409047225 */ /* 0x000fe200078e0010 */
[----:B------:R-:W-:-:S03]  /*0d50*/  ULDC UR4, c[0x0][0x154] ;  /* 0x0000550000047ab9 */ /* 0x000fc60000000800 */
[----:B------:R-:W-:Y:S01]  /*0d60*/  IMAD R6, R11, R20, RZ ;  /* 0x000000140b067224 */ /* 0x000fe200078e02ff */
[----:B------:R-:W3:Y:S01]  /*0d70*/  LDC R7, c[0x0][0x144] ;  /* 0x00005100ff077b82 */ /* 0x000ee20000000800 */
[----:B------:R-:W4:Y:S02]  /*0d80*/  F2I.U32.TRUNC.NTZ R0, R0 ;  /* 0x0000000000007305 */ /* 0x000f24000020f000 */
[----:B------:R-:W-:-:S04]  /*0d90*/  IMAD R9, R9, R21, R6 ;  /* 0x0000001509097224 */ /* 0x000fc800078e0206 */
[----:B------:R-:W-:Y:S01]  /*0da0*/  IMAD.IADD R9, R5, 0x1, R9 ;  /* 0x0000000105097824 */ /* 0x000fe200078e0209 */
[----:B------:R-:W5:Y:S01]  /*0db0*/  LDC R12, c[0x0][0x8b0] ;  /* 0x00022c00ff0c7b82 */ /* 0x000f620000000800 */
[----:B-1----:R-:W-:-:S04]  /*0dc0*/  ISETP.NE.U32.AND P0, PT, R26, RZ, PT ;  /* 0x000000ff1a00720c */ /* 0x002fc80003f05070 */
[----:B------:R-:W-:-:S03]  /*0dd0*/  ISETP.NE.AND.EX P0, PT, R27, RZ, PT, P0 ;  /* 0x000000ff1b00720c */ /* 0x000fc60003f05300 */
[----:B------:R-:W1:Y:S01]  /*0de0*/  LDC R11, c[0x0][0x900] ;  /* 0x00024000ff0b7b82 */ /* 0x000e620000000800 */
[-CC-:B--2---:R-:W-:Y:S01]  /*0df0*/  SHF.R.U64 R20, R4, R10.reuse, R9.reuse ;  /* 0x0000000a04147219 */ /* 0x184fe20000001209 */
[----:B----4-:R-:W-:Y:S01]  /*0e00*/  IMAD.MOV R5, RZ, RZ, -R0 ;  /* 0x000000ffff057224 */ /* 0x010fe200078e0a00 */
[----:B------:R-:W-:Y:S02]  /*0e10*/  I2FP.F32.U32 R4, R3 ;  /* 0x0000000300047245 */ /* 0x000fe40000201000 */
[----:B------:R-:W-:Y:S01]  /*0e20*/  SHF.R.U32.HI R9, RZ, R10, R9 ;  /* 0x0000000aff097219 */ /* 0x000fe20000011609 */
[----:B------:R-:W-:Y:S02]  /*0e30*/  IMAD.MOV.U32 R10, RZ, RZ, 0x1 ;  /* 0x00000001ff0a7424 */ /* 0x000fe400078e00ff */
[----:B------:R-:W2:Y:S01]  /*0e40*/  LDC R14, c[0x0][0x148] ;  /* 0x00005200ff0e7b82 */ /* 0x000ea20000000800 */
[----:B---3--:R-:W-:Y:S02]  /*0e50*/  IMAD R0, R7, R5, R8 ;  /* 0x0000000507007224 */ /* 0x008fe400078e0208 */
[----:B------:R-:W-:Y:S01]  /*0e60*/  FMUL R5, R4, UR4 ;  /* 0x0000000404057c20 */ /* 0x000fe20008400000 */
[----:B------:R-:W-:-:S04]  /*0e70*/  MOV R4, 0xffffffff ;  /* 0xffffffff00047802 */ /* 0x000fc80000000f00 */
[----:B------:R-:W3:Y:S01]  /*0e80*/  LDC R24, c[0x0][0x8a8] ;  /* 0x00022a00ff187b82 */ /* 0x000ee20000000800 */
[-CC-:B-----5:R-:W-:Y:S02]  /*0e90*/  SHF.R.U64 R28, R20, R12.reuse, R9.reuse ;  /* 0x0000000c141c7219 */ /* 0x1a0fe40000001209 */
[----:B------:R-:W-:Y:S02]  /*0ea0*/  SHF.R.U32.HI R6, RZ, R12, R9 ;  /* 0x0000000cff067219 */ /* 0x000fe40000011609 */
[----:B------:R4:W1:Y:S03]  /*0eb0*/  F2I.U32.TRUNC.NTZ R12, R5 ;  /* 0x00000005000c7305 */ /* 0x000866000020f000 */
[----:B------:R-:W2:Y:S01]  /*0ec0*/  LDC R15, c[0x0][0x8f0] ;  /* 0x00023c00ff0f7b82 */ /* 0x000ea20000000800 */
[-C--:B-1----:R-:W-:Y:S02]  /*0ed0*/  SHF.R.U64 R30, R28, R11.reuse, R6 ;  /* 0x0000000b1c1e7219 */ /* 0x082fe40000001206 */
[----:B------:R-:W-:-:S02]  /*0ee0*/  SHF.L.U32 R4, R4, R11, RZ ;  /* 0x0000000b04047219 */ /* 0x000fc400000006ff */
[-C--:B------:R-:W-:Y:S02]  /*0ef0*/  SHF.R.U32.HI R6, RZ, R11.reuse, R6 ;  /* 0x0000000bff067219 */ /* 0x080fe40000011606 */
[----:B------:R-:W-:Y:S01]  /*0f00*/  SHF.L.U32 R10, R10, R11, RZ ;  /* 0x0000000b0a0a7219 */ /* 0x000fe200000006ff */
[----:B------:R-:W1:Y:S01]  /*0f10*/  LDC R21, c[0x0][0x8e0] ;  /* 0x00023800ff157b82 */ /* 0x000e620000000800 */
[----:B------:R-:W-:Y:S01]  /*0f20*/  LOP3.LUT R11, RZ, R4, RZ, 0x33, !PT ;  /* 0x00000004ff0b7212 */ /* 0x000fe200078e33ff */
[----:B------:R-:W-:Y:S02]  /*0f30*/  IMAD.MOV.U32 R4, RZ, RZ, R30 ;  /* 0x000000ffff047224 */ /* 0x000fe400078e001e */
[----:B----4-:R-:W-:-:S04]  /*0f40*/  IMAD.MOV.U32 R5, RZ, RZ, R6 ;  /* 0x000000ffff057224 */ /* 0x010fc800078e0006 */
[----:B------:R-:W4:Y:S01]  /*0f50*/  LDC R23, c[0x0][0x8b8] ;  /* 0x00022e00ff177b82 */ /* 0x000f220000000800 */
[----:B------:R-:W-:Y:S05]  /*0f60*/  @!P0 BRA `(.L_x_13) ;  /* 0x0000000000288947 */ /* 0x000fea0003800000 */
[----:B------:R-:W5:Y:S02]  /*0f70*/  LDC R9, c[0x0][0x8f4] ;  /* 0x00023d00ff097b82 */ /* 0x000f640000000800 */
[----:B-----5:R-:W-:-:S05]  /*0f80*/  IADD3 R9, P0, R30, R9, RZ ;  /* 0x000000091e097210 */ /* 0x020fca0007f1e0ff */
        /* <DEDUP_REMOVED lines=8> */
.L_x_13:
[----:B--2---:R-:W-:Y:S01]  /*1010*/  SHF.R.U64 R4, R4, R15, R5 ;  /* 0x0000000f04047219 */ /* 0x004fe20000001205 */
[----:B------:R-:W-:Y:S01]  /*1020*/  IMAD.MOV R12, RZ, RZ, -R12 ;  /* 0x000000ffff0c7224 */ /* 0x000fe200078e0a0c */
[----:B------:R-:W-:Y:S02]  /*1030*/  LOP3.LUT R11, R28, R11, RZ, 0xc0, !PT ;  /* 0x0000000b1c0b7212 */ /* 0x000fe400078ec0ff */
[----:B---3--:R-:W-:Y:S01]  /*1040*/  IADD3 R5, R24, -0x1, RZ ;  /* 0xffffffff18057810 */ /* 0x008fe20007ffe0ff */
[----:B------:R-:W-:Y:S01]  /*1050*/  IMAD.MOV R6, RZ, RZ, -R4 ;  /* 0x000000ffff067224 */ /* 0x000fe200078e0a04 */
[----:B------:R-:W-:Y:S01]  /*1060*/  R2UR UR55, R25 ;  /* 0x00000000193772ca */ /* 0x000fe200000e0000 */
[----:B------:R-:W-:Y:S01]  /*1070*/  @P6 IMAD R0, R14, R12, R3 ;  /* 0x0000000c0e006224 */ /* 0x000fe200078e0203 */
[----:B------:R-:W-:Y:S01]  /*1080*/  LOP3.LUT R5, R20, R5, RZ, 0xc0, !PT ;  /* 0x0000000514057212 */ /* 0x000fe200078ec0ff */
[----:B------:R-:W-:Y:S02]  /*1090*/  IMAD R11, R10, R4, R11 ;  /* 0x000000040a0b7224 */ /* 0x000fe400078e020b */
[----:B-1----:R-:W-:-:S02]  /*10a0*/  IMAD R3, R6, R21, R30 ;  /* 0x0000001506037224 */ /* 0x002fc400078e021e */
[----:B----4-:R-:W-:Y:S02]  /*10b0*/  IMAD R0, R11, R23, R0 ;  /* 0x000000170b007224 */ /* 0x010fe400078e0200 */
[----:B------:R-:W-:Y:S02]  /*10c0*/  IMAD R3, R3, R24, R5 ;  /* 0x0000001803037224 */ /* 0x000fe400078e0205 */
[----:B------:R-:W-:-:S03]  /*10d0*/  IMAD.MOV.U32 R4, RZ, RZ, 0x1 ;  /* 0x00000001ff047424 */ /* 0x000fc600078e00ff */
[----:B------:R-:W-:Y:S02]  /*10e0*/  SEL R156, R3, R0, !P6 ;  /* 0x00000000039c7207 */ /* 0x000fe40007000000 */
[----:B------:R-:W-:Y:S02]  /*10f0*/  SEL R23, R0, R3, !P6 ;  /* 0x0000000300177207 */ /* 0x000fe40007000000 */
[----:B------:R-:W-:-:S07]  /*1100*/  PRMT R0, R4, 0x7610, R0 ;  /* 0x0000761004007816 */ /* 0x000fce0000000000 */
.L_x_11:
[----:B------:R-:W-:-:S08]  /*1110*/  NOP ;  /* 0x0000000000007918 */ /* 0x000fd00000000000 */
[----:B------:R-:W1:Y:S02]  /*1120*/  USETMAXREG.TRY_ALLOC.CTAPOOL UP0, 0xe8 ;  /* 0x000000e8000079c8 */ /* 0x000e640008000600 */
[----:B-1----:R-:W-:-:S13]  /*1130*/  PLOP3.LUT P0, PT, PT, PT, UP0, 0x80, 0x0 ;  /* 0x000000000000781c */ /* 0x002fda0003f0f008 */
[----:B------:R-:W-:Y:S05]  /*1140*/  @!P0 BRA `(.L_x_11) ;  /* 0xfffffffc00f08947 */ /* 0x000fea000383ffff */
[----:B------:R-:W-:Y:S02]  /*1150*/  ULDC.64 UR4, c[0x0][0x590] ;  /* 0x0001640000047ab9 */ /* 0x000fe40000000a00 */
[----:B------:R-:W-:Y:S02]  /*1160*/  IMAD.U32 R160, RZ, RZ, UR4 ;  /* 0x00000004ffa07e24 */ /* 0x000fe4000f8e00ff */
[----:B------:R-:W-:-:S03]  /*1170*/  IMAD.U32 R161, RZ, RZ, UR5 ;  /* 0x00000005ffa17e24 */ /* 0x000fc6000f8e00ff */
[----:B------:R-:W-:-:S04]  /*1180*/  ISETP.NE.U32.AND P1, PT, R160, RZ, PT ;  /* 0x000000ffa000720c */ /* 0x000fc80003f25070 */
[----:B------:R-:W-:-:S13]  /*1190*/  ISETP.NE.AND.EX P0, PT, R161, RZ, PT, P1 ;  /* 0x000000ffa100720c */ /* 0x000fda0003f05310 */
[----:B------:R-:W-:Y:S05]  /*11a0*/  @P0 BRA `(.L_x_14) ;  /* 0x00000000002c0947 */ /* 0x000fea0003800000 */
[----:B------:R-:W-:Y:S02]  /*11b0*/  ULDC.64 UR4, c[0x0][0x588] ;  /* 0x0001620000047ab9 */ /* 0x000fe40000000a00 */
[----:B------:R-:W-:-:S04]  /*11c0*/  ISETP.NE.U32.AND P0, PT, RZ, UR4, PT ;  /* 0x00000004ff007c0c */ /* 0x000fc8000bf05070 */
[----:B------:R-:W-:-:S13]  /*11d0*/  ISETP.NE.AND.EX P0, PT, RZ, UR5, PT, P0 ;  /* 0x00000005ff007c0c */ /* 0x000fda000bf05300 */
[----:B------:R-:W-:Y:S05]  /*11e0*/  @!P0 BRA `(.L_x_15) ;  /* 0x0000000000108947 */ /* 0x000fea0003800000 */
[----:B------:R-:W1:Y:S02]  /*11f0*/  LDC.64 R4, c[0x0][0x588] ;  /* 0x00016200ff047b82 */ /* 0x000e640000000a00 */
[----:B-1----:R1:W5:Y:S01]  /*1200*/  LDG.E R153, desc[UR48][R4.64] ;  /* 0x0000003004997981 */ /* 0x002362000c1e1900 */
[----:B------:R-:W-:Y:S01]  /*1210*/  IMAD.MOV.U32 R152, RZ, RZ, 0x1 ;  /* 0x00000001ff987424 */ /* 0x000fe200078e00ff */
[----:B------:R-:W-:Y:S06]  /*1220*/  BRA `(.L_x_14) ;  /* 0x00000000000c7947 */ /* 0x000fec0003800000 */
.L_x_15:
[----:B------:R-:W-:Y:S01]  /*1230*/  ULDC UR4, c[0x0][0x580] ;  /* 0x0001600000047ab9 */ /* 0x000fe20000000800 */
[----:B------:R-:W-:Y:S02]  /*1240*/  IMAD.MOV.U32 R152, RZ, RZ, 0x1 ;  /* 0x00000001ff987424 */ /* 0x000fe400078e00ff */
[----:B------:R-:W-:-:S07]  /*1250*/  IMAD.U32 R153, RZ, RZ, UR4 ;  /* 0x00000004ff997e24 */ /* 0x000fce000f8e00ff */
.L_x_14:
[----:B------:R-:W-:Y:S02]  /*1260*/  ULDC.64 UR4, c[0x0][0x5b0] ;  /* 0x00016c0000047ab9 */ /* 0x000fe40000000a00 */
[----:B------:R-:W-:-:S04]  /*1270*/  ISETP.NE.U32.AND P0, PT, RZ, UR4, PT ;  /* 0x00000004ff007c0c */ /* 0x000fc8000bf05070 */
[----:B------:R-:W-:-:S13]  /*1280*/  ISETP.NE.AND.EX P0, PT, RZ, UR5, PT, P0 ;  /* 0x00000005ff007c0c */ /* 0x000fda000bf05300 */
[----:B------:R-:W-:Y:S05]  /*1290*/  @P0 BRA `(.L_x_16) ;  /* 0x0000000000240947 */ /* 0x000fea0003800000 */
[----:B------:R-:W-:Y:S02]  /*12a0*/  ULDC.64 UR4, c[0x0][0x5a8] ;  /* 0x00016a0000047ab9 */ /* 0x000fe40000000a00 */
[----:B------:R-:W-:-:S04]  /*12b0*/  ISETP.NE.U32.AND P0, PT, RZ, UR4, PT ;  /* 0x00000004ff007c0c */ /* 0x000fc8000bf05070 */
[----:B------:R-:W-:-:S13]  /*12c0*/  ISETP.NE.AND.EX P0, PT, RZ, UR5, PT, P0 ;  /* 0x00000005ff007c0c */ /* 0x000fda000bf05300 */
[----:B------:R-:W-:Y:S05]  /*12d0*/  @!P0 BRA `(.L_x_17) ;  /* 0x00000000000c8947 */ /* 0x000fea0003800000 */
[----:B------:R-:W2:Y:S02]  /*12e0*/  LDC.64 R154, c[0x0][0x5a8] ;  /* 0x00016a00ff9a7b82 */ /* 0x000ea40000000a00 */
[----:B--2---:R2:W5:Y:S01]  /*12f0*/  LDG.E R154, desc[UR48][R154.64] ;  /* 0x000000309a9a7981 */ /* 0x004562000c1e1900 */
[----:B------:R-:W-:Y:S05]  /*1300*/  BRA `(.L_x_16) ;  /* 0x0000000000087947 */ /* 0x000fea0003800000 */
.L_x_17:
[----:B------:R-:W-:Y:S02]  /*1310*/  ULDC UR4, c[0x0][0x5a0] ;  /* 0x0001680000047ab9 */ /* 0x000fe40000000800 */
[----:B------:R-:W-:-:S07]  /*1320*/  MOV R154, UR4 ;  /* 0x00000004009a7c02 */ /* 0x000fce0008000f00 */
.L_x_16:
[----:B------:R-:W-:Y:S01]  /*1330*/  LOP3.LUT P2, RZ, R0, 0xff, RZ, 0xc0, !PT ;  /* 0x000000ff00ff7812 */ /* 0x000fe2000784c0ff */
[----:B------:R-:W-:Y:S01]  /*1340*/  UMOV UR36, URZ ;  /* 0x0000003f00247c82 */ /* 0x000fe20008000000 */
[----:B------:R-:W-:-:S11]  /*1350*/  PLOP3.LUT P0, PT, PT, PT, PT, 0x80, 0x0 ;  /* 0x000000000000781c */ /* 0x000fd60003f0f070 */
[----:B------:R-:W-:Y:S05]  /*1360*/  @!P2 BRA `(.L_x_18) ;  /* 0x000000540030a947 */ /* 0x000fea0003800000 */
[----:B------:R-:W-:Y:S01]  /*1370*/  ULDC UR4, c[0x0][0x28c] ;  /* 0x0000a30000047ab9 */ /* 0x000fe20000000800 */
[----:B--2---:R-:W-:Y:S01]  /*1380*/  IMAD.MOV.U32 R155, RZ, RZ, 0x10 ;  /* 0x00000010ff9b7424 */ /* 0x004fe200078e00ff */
[----:B------:R-:W-:Y:S01]  /*1390*/  UIADD3 UR4, UR4, 0x3f, URZ ;  /* 0x0000003f04047890 */ /* 0x000fe2000fffe03f */
[----:B------:R-:W-:Y:S01]  /*13a0*/  LOP3.LUT P0, RZ, R18, 0x4, RZ, 0xc0, !PT ;  /* 0x0000000412ff7812 */ /* 0x000fe2000780c0ff */
[----:B------:R-:W-:Y:S01]  /*13b0*/  ULDC.64 UR40, c[0x0][0x198] ;  /* 0x0000660000287ab9 */ /* 0x000fe20000000a00 */
[----:B------:R-:W-:Y:S01]  /*13c0*/  LOP3.LUT R157, R22, 0x1, RZ, 0xfc, !PT ;  /* 0x00000001169d7812 */ /* 0x000fe200078efcff */
[----:B------:R-:W-:Y:S01]  /*13d0*/  USHF.R.S32.HI UR5, URZ, 0x1f, UR4 ;  /* 0x0000001f3f057899 */ /* 0x000fe20008011404 */
[----:B------:R-:W-:Y:S01]  /*13e0*/  LOP3.LUT R159, R19, 0x1, RZ, 0xfc, !PT ;  /* 0x00000001139f7812 */ /* 0x000fe200078efcff */
[----:B------:R-:W-:Y:S01]  /*13f0*/  UMOV UR39, URZ ;  /* 0x0000003f00277c82 */ /* 0x000fe20008000000 */
[----:B------:R-:W-:Y:S01]  /*1400*/  SEL R155, R155, 0xfffffff0, !P0 ;  /* 0xfffffff09b9b7807 */ /* 0x000fe20004000000 */
[----:B------:R-:W-:Y:S01]  /*1410*/  ULEA.HI UR5, UR5, UR4, URZ, 0x6 ;  /* 0x0000000405057291 */ /* 0x000fe2000f8f303f */
[----:B------:R-:W-:Y:S01]  /*1420*/  UMOV UR42, URZ ;  /* 0x0000003f002a7c82 */ /* 0x000fe20008000000 */
[----:B------:R-:W-:-:S02]  /*1430*/  UMOV UR43, URZ ;  /* 0x0000003f002b7c82 */ /* 0x000fc40008000000 */
[----:B------:R-:W-:Y:S01]  /*1440*/  USHF.R.S32.HI UR44, URZ, 0x6, UR5 ;  /* 0x000000063f2c7899 */ /* 0x000fe20008011405 */
[----:B------:R-:W-:-:S11]  /*1450*/  UMOV UR36, URZ ;  /* 0x0000003f00247c82 */ /* 0x000fd60008000000 */
.L_x_135:
[----:B------:R-:W-:Y:S01]  /*1460*/  LOP3.LUT R0, R18, 0x80, RZ, 0xc0, !PT ;  /* 0x0000008012007812 */ /* 0x000fe200078ec0ff */
[----:B------:R-:W2:Y:S01]  /*1470*/  S2UR UR50, SR_CgaCtaId ;  /* 0x00000000003279c3 */ /* 0x000ea20000008800 */
[----:B------:R-:W-:Y:S02]  /*1480*/  UMOV UR45, 0x400 ;  /* 0x00000400002d7882 */ /* 0x000fe40000000000 */
[----:B------:R-:W-:-:S06]  /*1490*/  SHF.R.U32.HI R0, RZ, 0x7, R0 ;  /* 0x00000007ff007819 */ /* 0x000fcc0000011600 */
[----:B------:R-:W3:Y:S01]  /*14a0*/  SHFL.IDX PT, R0, R0, RZ, 0x1f ;  /* 0x00001fff00007589 */ /* 0x000ee200000e0000 */
[----:B--2---:R-:W-:Y:S01]  /*14b0*/  ULEA UR45, UR50, UR45, 0x18 ;  /* 0x0000002d322d7291 */ /* 0x004fe2000f8ec03f */
[----:B---3--:R-:W-:-:S13]  /*14c0*/  R2UR UR4, R0 ;  /* 0x00000000000472ca */ /* 0x008fda00000e0000 */
[----:B------:R-:W-:-:S04]  /*14d0*/  ULEA.HI UR5, UR4, UR4, URZ, 0x1 ;  /* 0x0000000404057291 */ /* 0x000fc8000f8f083f */
[----:B------:R-:W-:-:S04]  /*14e0*/  ULOP3.LUT UR5, UR5, 0x7fffe, URZ, 0xc0, !UPT ;  /* 0x0007fffe05057892 */ /* 0x000fc8000f8ec03f */
[----:B------:R-:W-:-:S03]  /*14f0*/  UIADD3 UR5, UR4, -UR5, URZ ;  /* 0x8000000504057290 */ /* 0x000fc6000fffe03f */
[----:B------:R-:W-:Y:S01]  /*1500*/  ULDC UR4, c[0x0][0x28c] ;  /* 0x0000a30000047ab9 */ /* 0x000fe20000000800 */
[----:B------:R-:W-:Y:S01]  /*1510*/  ULEA UR5, UR5, UR45, 0xd ;  /* 0x0000002d05057291 */ /* 0x000fe2000f8e683f */
[----:B------:R-:W-:-:S03]  /*1520*/  ISETP.LT.AND P0, PT, RZ, UR4, PT ;  /* 0x00000004ff007c0c */ /* 0x000fc6000bf01270 */
[----:B------:R-:W-:-:S04]  /*1530*/  UIADD3 UR5, UR5, 0x8400, URZ ;  /* 0x0000840005057890 */ /* 0x000fc8000fffe03f */
[----:B------:R-:W-:-:S04]  /*1540*/  USHF.R.U32.HI UR5, URZ, 0x4, UR5 ;  /* 0x000000043f057899 */ /* 0x000fc80008011605 */
[----:B------:R-:W-:Y:S02]  /*1550*/  ULOP3.LUT UR51, UR5, 0x3fff, URZ, 0xc0, !UPT ;  /* 0x00003fff05337892 */ /* 0x000fe4000f8ec03f */
[----:B-1----:R-:W-:Y:S10]  /*1560*/  @P0 BRA `(.L_x_19) ;  /* 0x0000000000400947 */ /* 0x002ff40003800000 */
[----:B------:R-:W-:Y:S01]  /*1570*/  MOV R0, 0x0 ;  /* 0x0000000000007802 */ /* 0x000fe20000000f00 */
[----:B------:R-:W-:Y:S01]  /*1580*/  ULDC.64 UR4, c[0x4][0x70] ;  /* 0x01001c0000047ab9 */ /* 0x000fe20000000a00 */
[----:B------:R-:W-:Y:S01]  /*1590*/  ULDC.64 UR6, c[0x4][0x8] ;  /* 0x0100020000067ab9 */ /* 0x000fe20000000a00 */
[----:B-1----:R-:W-:Y:S01]  /*15a0*/  IMAD.U32 R4, RZ, RZ, UR4 ;  /* 0x00000004ff047e24 */ /* 0x002fe2000f8e00ff */
[----:B------:R1:W2:Y:S01]  /*15b0*/  LDC.64 R14, c[0x4][R0] ;  /* 0x01000000000e7b82 */ /* 0x0002a20000000a00 */
[----:B------:R-:W-:Y:S01]  /*15c0*/  IMAD.U32 R5, RZ, RZ, UR5 ;  /* 0x00000005ff057e24 */ /* 0x000fe2000f8e00ff */
[----:B------:R-:W-:Y:S01]  /*15d0*/  ULDC.64 UR4, c[0x4][0x78] ;  /* 0x01001e0000047ab9 */ /* 0x000fe20000000a00 */
[----:B------:R-:W-:Y:S01]  /*15e0*/  IMAD.U32 R10, RZ, RZ, UR6 ;  /* 0x00000006ff0a7e24 */ /* 0x000fe2000f8e00ff */
[----:B------:R-:W-:Y:S01]  /*15f0*/  MOV R8, 0x1e1 ;  /* 0x000001e100087802 */ /* 0x000fe20000000f00 */
[----:B------:R-:W-:Y:S02]  /*1600*/  IMAD.U32 R6, RZ, RZ, UR4 ;  /* 0x00000004ff067e24 */ /* 0x000fe4000f8e00ff */
[----:B------:R-:W-:-:S02]  /*1610*/  IMAD.U32 R7, RZ, RZ, UR5 ;  /* 0x00000005ff077e24 */ /* 0x000fc4000f8e00ff */
[----:B------:R-:W-:Y:S02]  /*1620*/  IMAD.U32 R11, RZ, RZ, UR7 ;  /* 0x00000007ff0b7e24 */ /* 0x000fe4000f8e00ff */
[----:B------:R-:W-:Y:S02]  /*1630*/  IMAD.MOV.U32 R12, RZ, RZ, 0x1 ;  /* 0x00000001ff0c7424 */ /* 0x000fe400078e00ff */
[----:B-1----:R-:W-:-:S07]  /*1640*/  IMAD.MOV.U32 R13, RZ, RZ, RZ ;  /* 0x000000ffff0d7224 */ /* 0x002fce00078e00ff */
[----:B------:R-:W-:-:S07]  /*1650*/  LEPC R20, `(.L_x_19) ;  /* 0x000000001014794e */ /* 0x000fce0000000000 */
[----:B--2--5:R-:W-:Y:S05]  /*1660*/  CALL.ABS.NOINC R14 ;  /* 0x000000000e007343 */ /* 0x024fea0003c00000 */
.L_x_19:
[----:B------:R-:W-:-:S13]  /*1670*/  ISETP.NE.AND P0, PT, R157, 0x3, PT ;  /* 0x000000039d00780c */ /* 0x000fda0003f05270 */
[----:B------:R-:W-:Y:S05]  /*1680*/  @!P0 BRA `(.L_x_20) ;  /* 0x0000000000048947 */ /* 0x000fea0003800000 */
[----:B------:R-:W-:Y:S01]  /*1690*/  BPT.TRAP 0x1 ;  /* 0x000000040000795c */ /* 0x000fe20000300000 */
.L_x_20:
[----:B------:R-:W-:Y:S02]  /*16a0*/  IMAD.U32 R3, RZ, RZ, UR43 ;  /* 0x0000002bff037e24 */ /* 0x000fe4000f8e00ff */
[----:B------:R-:W-:-:S03]  /*16b0*/  IMAD.U32 R0, RZ, RZ, UR42 ;  /* 0x0000002aff007e24 */ /* 0x000fc6000f8e00ff */
[----:B------:R-:W-:Y:S02]  /*16c0*/  LEA R3, R3, UR45, 0x3 ;  /* 0x0000002d03037c11 */ /* 0x000fe4000f8e18ff */
[----:B------:R-:W-:-:S04]  /*16d0*/  SHF.L.U32 R0, R0, 0x1f, RZ ;  /* 0x0000001f00007819 */ /* 0x000fc800000006ff */
[----:B------:R2:W3:Y:S01]  /*16e0*/  SYNCS.PHASECHK.TRANS64.TRYWAIT P1, [R3+URZ], R0 ;  /* 0x00000000030075a7 */ /* 0x0004e2000802017f */
[----:B------:R-:W-:Y:S05]  /*16f0*/  @!P0 BRA `(.L_x_21) ;  /* 0x0000000000048947 */ /* 0x000fea0003800000 */
[----:B------:R-:W-:Y:S01]  /*1700*/  BPT.TRAP 0x1 ;  /* 0x000000040000795c */ /* 0x000fe20000300000 */
.L_x_21:
[----:B---3--:R-:W-:Y:S05]  /*1710*/  @P1 BRA `(.L_x_22) ;  /* 0x0000000000081947 */ /* 0x008fea0003800000 */
[----:B------:R-:W3:Y:S02]  /*1720*/  SYNCS.PHASECHK.TRANS64.TRYWAIT P1, [R3+URZ], R0 ;  /* 0x00000000030075a7 */ /* 0x000ee4000802017f */
[----:B---3--:R-:W-:Y:S05]  /*1730*/  @!P1 BRA `(.L_x_23) ;  /* 0x0000008000709947 */ /* 0x008fea0003800000 */
.L_x_22:
[----:B------:R-:W-:-:S04]  /*1740*/  UISETP.LT.AND UP0, UPT, UR44, 0x1, UPT ;  /* 0x000000012c00788c */ /* 0x000fc8000bf01270 */
[----:B------:R-:W-:-:S06]  /*1750*/  USEL UR4, UR44, 0x1, UP0 ;  /* 0x000000012c047887 */ /* 0x000fcc0008000000 */
[----:B--23--:R-:W-:Y:S01]  /*1760*/  IMAD.U32 R0, RZ, RZ, UR4 ;  /* 0x00000004ff007e24 */ /* 0x00cfe2000f8e00ff */
[----:B------:R-:W-:Y:S05]  /*1770*/  WARPSYNC.ALL ;  /* 0x0000000000007948 */ /* 0x000fea0003800000 */
[----:B------:R-:W-:-:S04]  /*1780*/  IADD3 R0, -R0, UR44, RZ ;  /* 0x0000002c00007c10 */ /* 0x000fc8000fffe1ff */
[----:B------:R-:W-:Y:S01]  /*1790*/  ISETP.GE.AND P1, PT, R0, 0x1, PT ;  /* 0x000000010000780c */ /* 0x000fe20003f26270 */
[----:B------:R-:W-:Y:S01]  /*17a0*/  UIADD3 UR4, UR45, 0x18400, URZ ;  /* 0x000184002d047890 */ /* 0x000fe2000fffe03f */
[----:B------:R-:W-:Y:S01]  /*17b0*/  WARPGROUP.ARRIVE ;  /* 0x00000000000079c5 */ /* 0x000fe20000000000 */
[----:B------:R-:W-:Y:S02]  /*17c0*/  ULOP3.LUT UR8, UR51, 0x10000, URZ, 0xfc, !UPT ;  /* 0x0001000033087892 */ /* 0x000fe4000f8efc3f */
[----:B------:R-:W-:Y:S02]  /*17d0*/  USHF.R.U32.HI UR4, URZ, 0x4, UR4 ;  /* 0x000000043f047899 */ /* 0x000fe40008011604 */
[----:B------:R-:W-:Y:S02]  /*17e0*/  ULEA UR10, UR43, UR8, 0xa ;  /* 0x000000082b0a7291 */ /* 0x000fe4000f8e503f */
[----:B------:R-:W-:Y:S01]  /*17f0*/  ULOP3.LUT UR4, UR4, 0x3fff, URZ, 0xc0, !UPT ;  /* 0x00003fff04047892 */ /* 0x000fe2000f8ec03f */
[----:B------:R-:W-:Y:S01]  /*1800*/  UMOV UR5, 0x40000040 ;  /* 0x4000004000057882 */ /* 0x000fe20000000000 */
[----:B------:R-:W-:-:S02]  /*1810*/  UMOV UR7, 0x40000040 ;  /* 0x4000004000077882 */ /* 0x000fc40000000000 */
[----:B------:R-:W-:-:S03]  /*1820*/  ULOP3.LUT UR9, UR4, 0x10000, URZ, 0xfc, !UPT ;  /* 0x0001000004097892 */ /* 0x000fc6000f8efc3f */
[----:B------:R-:W-:Y:S01]  /*1830*/  UMOV UR4, UR10 ;  /* 0x0000000a00047c82 */ /* 0x000fe20008000000 */
[----:B------:R-:W-:-:S07]  /*1840*/  ULEA UR11, UR43, UR9, 0xb ;  /* 0x000000092b0b7291 */ /* 0x000fce000f8e583f */
[----:B------:R-:W-:Y:S02]  /*1850*/  UMOV UR6, UR11 ;  /* 0x0000000b00067c82 */ /* 0x000fe40008000000 */
[----:B------:R-:W-:Y:S01]  /*1860*/  HGMMA.64x256x16.F32.BF16 R24, gdesc[UR4], RZ, !UPT, gsb0 ;  /* 0x03e00000041879f0 */ /* 0x000fe2000c0018ff */
[----:B------:R-:W-:Y:S02]  /*1870*/  UIADD3 UR4, UR10, 0x2, URZ ;  /* 0x000000020a047890 */ /* 0x000fe4000fffe03f */
[----:B------:R-:W-:Y:S01]  /*1880*/  UIADD3 UR6, UR11, 0x2, URZ ;  /* 0x000000020b067890 */ /* 0x000fe2000fffe03f */
[----:B------:R-:W-:Y:S01]  /*1890*/  UMOV UR5, 0x40000040 ;  /* 0x4000004000057882 */ /* 0x000fe20000000000 */
[----:B------:R-:W-:Y:S01]  /*18a0*/  UMOV UR7, 0x40000040 ;  /* 0x4000004000077882 */ /* 0x000fe20000000000 */
[----:B------:R-:W-:Y:S02]  /*18b0*/  WARPGROUP.DEPBAR.LE gsb0, 0x0 ;  /* 0x00008000000079c5 */ /* 0x000fe40000010000 */
[----:B------:R-:W-:-:S15]  /*18c0*/  WARPGROUP.ARRIVE ;  /* 0x00000000000079c5 */ /* 0x000fde0000000000 */
[----:B------:R-:W-:-:S05]  /*18d0*/  NOP ;  /* 0x0000000000007918 */ /* 0x000fca0000000000 */
[----:B------:R-:W-:Y:S01]  /*18e0*/  HGMMA.64x256x16.F32.BF16 R24, gdesc[UR4], R24, gsb0 ;  /* 0x03e00000041879f0 */ /* 0x000fe20008001818 */
        /* <DEDUP_REMOVED lines=15> */
[----:B------:R-:W-:Y:S03]  /*19e0*/  HGMMA.64x256x16.F32.BF16 R24, gdesc[UR4], R24, gsb0 ;  /* 0x03e00000041879f0 */ /* 0x000fe60008001818 */
[----:B------:R-:W-:Y:S02]  /*19f0*/  WARPGROUP.DEPBAR.LE gsb0, 0x0 ;  /* 0x00008000000079c5 */ /* 0x000fe40000010000 */
[----:B------:R-:W-:Y:S05]  /*1a00*/  @!P1 BRA `(.L_x_24) ;  /* 0x0000000400189947 */ /* 0x000fea0003800000 */
[----:B------:R-:W-:Y:S02]  /*1a10*/  UIADD3 UR4, UR43, 0x1, URZ ;  /* 0x000000012b047890 */ /* 0x000fe4000fffe03f */
[----:B------:R-:W-:Y:S02]  /*1a20*/  UMOV UR11, UR43 ;  /* 0x0000002b000b7c82 */ /* 0x000fe40008000000 */
[----:B------:R-:W-:-:S04]  /*1a30*/  UISETP.NE.AND UP0, UPT, UR4, 0x4, UPT ;  /* 0x000000040400788c */ /* 0x000fc8000bf05270 */
[----:B------:R-:W-:Y:S02]  /*1a40*/  USEL UR5, URZ, 0x1, UP0 ;  /* 0x000000013f057887 */ /* 0x000fe40008000000 */
[----:B------:R-:W-:Y:S02]  /*1a50*/  USEL UR10, UR4, URZ, UP0 ;  /* 0x0000003f040a7287 */ /* 0x000fe40008000000 */
[----:B------:R-:W-:-:S06]  /*1a60*/  ULOP3.LUT UR5, UR42, UR5, URZ, 0x3c, !UPT ;  /* 0x000000052a057292 */ /* 0x000fcc000f8e3c3f */
[----:B-1----:R-:W-:-:S07]  /*1a70*/  IMAD.U32 R5, RZ, RZ, UR5 ;  /* 0x00000005ff057e24 */ /* 0x002fce000f8e00ff */
.L_x_31:
[----:B-12---:R-:W-:Y:S05]  /*1a80*/  @!P0 BRA `(.L_x_25) ;  /* 0x0000000000048947 */ /* 0x006fea0003800000 */
[----:B------:R-:W-:Y:S01]  /*1a90*/  BPT.TRAP 0x1 ;  /* 0x000000040000795c */ /* 0x000fe20000300000 */
.L_x_25:
[----:B------:R-:W-:Y:S01]  /*1aa0*/  ULEA UR4, UR10, UR45, 0x3 ;  /* 0x0000002d0a047291 */ /* 0x000fe2000f8e183f */
[----:B------:R-:W-:-:S08]  /*1ab0*/  SHF.L.U32 R3, R5, 0x1f, RZ ;  /* 0x0000001f05037819 */ /* 0x000fd000000006ff */
[----:B------:R1:W2:Y:S01]  /*1ac0*/  SYNCS.PHASECHK.TRANS64.TRYWAIT P1, [UR4], R3 ;  /* 0x00000003ff0075a7 */ /* 0x0002a20008020144 */
[----:B------:R-:W-:Y:S05]  /*1ad0*/  @!P0 BRA `(.L_x_26) ;  /* 0x0000000000048947 */ /* 0x000fea0003800000 */
[----:B------:R-:W-:Y:S01]  /*1ae0*/  BPT.TRAP 0x1 ;  /* 0x000000040000795c */ /* 0x000fe20000300000 */
.L_x_26:
[----:B--2---:R-:W-:Y:S05]  /*1af0*/  @P1 BRA `(.L_x_27) ;  /* 0x0000000000081947 */ /* 0x004fea0003800000 */
[----:B------:R-:W2:Y:S02]  /*1b00*/  SYNCS.PHASECHK.TRANS64.TRYWAIT P1, [UR4], R3 ;  /* 0x00000003ff0075a7 */ /* 0x000ea40008020144 */
[----:B--2---:R-:W-:Y:S05]  /*1b10*/  @!P1 BRA `(.L_x_28) ;  /* 0x0000007c008c9947 */ /* 0x004fea0003800000 */
.L_x_27:
[----:B------:R-:W-:Y:S01]  /*1b20*/  ULEA UR12, UR10, UR8, 0xa ;  /* 0x000000080a0c7291 */ /* 0x000fe2000f8e503f */
[----:B------:R-:W-:Y:S01]  /*1b30*/  WARPGROUP.ARRIVE ;  /* 0x00000000000079c5 */ /* 0x000fe20000000000 */
[----:B------:R-:W-:Y:S01]  /*1b40*/  ULEA UR13, UR10, UR9, 0xb ;  /* 0x000000090a0d7291 */ /* 0x000fe2000f8e583f */
[----:B------:R-:W-:Y:S01]  /*1b50*/  UMOV UR5, 0x40000040 ;  /* 0x4000004000057882 */ /* 0x000fe20000000000 */
[----:B------:R-:W-:-:S03]  /*1b60*/  UMOV UR7, 0x40000040 ;  /* 0x4000004000077882 */ /* 0x000fc60000000000 */
[----:B------:R-:W-:Y:S02]  /*1b70*/  UMOV UR4, UR12 ;  /* 0x0000000c00047c82 */ /* 0x000fe40008000000 */
[----:B------:R-:W-:Y:S02]  /*1b80*/  UMOV UR6, UR13 ;  /* 0x0000000d00067c82 */ /* 0x000fe40008000000 */
[----:B------:R-:W-:Y:S01]  /*1b90*/  HGMMA.64x256x16.F32.BF16 R24, gdesc[UR4], R24, gsb0 ;  /* 0x03e00000041879f0 */ /* 0x000fe20008001818 */
[----:B------:R-:W-:Y:S02]  /*1ba0*/  UIADD3 UR4, UR12, 0x2, URZ ;  /* 0x000000020c047890 */ /* 0x000fe4000fffe03f */
[----:B------:R-:W-:Y:S01]  /*1bb0*/  UIADD3 UR6, UR13, 0x2, URZ ;  /* 0x000000020d067890 */ /* 0x000fe2000fffe03f */
[----:B------:R-:W-:Y:S01]  /*1bc0*/  UMOV UR5, 0x40000040 ;  /* 0x4000004000057882 */ /* 0x000fe20000000000 */
[----:B------:R-:W-:Y:S01]  /*1bd0*/  UMOV UR7, 0x40000040 ;  /* 0x4000004000077882 */ /* 0x000fe20000000000 */
[----:B------:R-:W-:-:S02]  /*1be0*/  WARPGROUP.DEPBAR.LE gsb0, 0x0 ;  /* 0x00008000000079c5 */ /* 0x000fc40000010000 */
        /* <DEDUP_REMOVED lines=21> */
[----:B------:R-:W-:Y:S01]  /*1d40*/  BPT.TRAP 0x1 ;  /* 0x000000040000795c */ /* 0x000fe20000300000 */
.L_x_29:
[----:B------:R-:W-:Y:S01]  /*1d50*/  ULEA UR4, UR11, UR45, 0x3 ;  /* 0x0000002d0b047291 */ /* 0x000fe2000f8e183f */
[----:B------:R-:W-:-:S03]  /*1d60*/  ISETP.GT.U32.AND P1, PT, R22, 0x1, PT ;  /* 0x000000011600780c */ /* 0x000fc60003f24070 */
[----:B------:R-:W-:-:S04]  /*1d70*/  UIADD3 UR4, UR4, 0x20, URZ ;  /* 0x0000002004047890 */ /* 0x000fc8000fffe03f */
[----:B------:R-:W-:-:S09]  /*1d80*/  UPRMT UR4, URZ, 0x654, UR4 ;  /* 0x000006543f047896 */ /* 0x000fd20008000004 */
[----:B------:R-:W-:Y:S01]  /*1d90*/  SYNCS.ARRIVE.TRANS64.RED.A1T0 RZ, [UR4], RZ ;  /* 0x000000ffffff79a7 */ /* 0x000fe20008100404 */
[----:B------:R-:W-:Y:S05]  /*1da0*/  @P1 BRA `(.L_x_30) ;  /* 0x0000000000041947 */ /* 0x000fea0003800000 */
[----:B------:R-:W-:Y:S01]  /*1db0*/  BPT.TRAP 0x1 ;  /* 0x000000040000795c */ /* 0x000fe20000300000 */
.L_x_30:
[----:B------:R-:W-:Y:S01]  /*1dc0*/  UIADD3 UR10, UR10, 0x1, URZ ;  /* 0x000000010a0a7890 */ /* 0x000fe2000fffe03f */
[C---:B------:R-:W-:Y:S01]  /*1dd0*/  ISETP.GT.AND P1, PT, R0.reuse, 0x1, PT ;  /* 0x000000010000780c */ /* 0x040fe20003f24270 */
[----:B------:R-:W-:Y:S01]  /*1de0*/  UIADD3 UR11, UR11, 0x1, URZ ;  /* 0x000000010b0b7890 */ /* 0x000fe2000fffe03f */
[----:B------:R-:W-:Y:S01]  /*1df0*/  VIADD R0, R0, 0xffffffff ;  /* 0xffffffff00007836 */ /* 0x000fe20000000000 */
[----:B------:R-:W-:Y:S02]  /*1e00*/  UISETP.NE.AND UP0, UPT, UR10, 0x4, UPT ;  /* 0x000000040a00788c */ /* 0x000fe4000bf05270 */
[----:B------:R-:W-:Y:S02]  /*1e10*/  UISETP.NE.AND UP1, UPT, UR11, 0x4, UPT ;  /* 0x000000040b00788c */ /* 0x000fe4000bf25270 */
[----:B------:R-:W-:Y:S02]  /*1e20*/  USEL UR4, URZ, 0x1, UP0 ;  /* 0x000000013f047887 */ /* 0x000fe40008000000 */
[----:B------:R-:W-:-:S02]  /*1e30*/  USEL UR10, UR10, URZ, UP0 ;  /* 0x0000003f0a0a7287 */ /* 0x000fc40008000000 */
[----:B------:R-:W-:Y:S02]  /*1e40*/  USEL UR11, UR11, URZ, UP1 ;  /* 0x0000003f0b0b7287 */ /* 0x000fe40008800000 */
[----:B------:R-:W-:Y:S01]  /*1e50*/  LOP3.LUT R5, R5, UR4, RZ, 0x3c, !PT ;  /* 0x0000000405057c12 */ /* 0x000fe2000f8e3cff */
[----:B------:R-:W-:Y:S09]  /*1e60*/  @P1 BRA `(.L_x_31) ;  /* 0xfffffffc00041947 */ /* 0x000ff2000383ffff */
.L_x_24:
[----:B------:R-:W3:Y:S02]  /*1e70*/  LDC R0, c[0x0][0x28c] ;  /* 0x0000a300ff007b82 */ /* 0x000ee40000000800 */
[----:B---3--:R-:W-:-:S13]  /*1e80*/  ISETP.GE.AND P1, PT, R0, 0x1, PT ;  /* 0x000000010000780c */ /* 0x008fda0003f26270 */
[----:B------:R-:W-:Y:S05]  /*1e90*/  @!P1 BRA `(.L_x_32) ;  /* 0x0000000000349947 */ /* 0x000fea0003800000 */
[----:B------:R-:W-:Y:S05]  /*1ea0*/  @!P0 BRA `(.L_x_33) ;  /* 0x0000000000048947 */ /* 0x000fea0003800000 */
[----:B------:R-:W-:Y:S01]  /*1eb0*/  BPT.TRAP 0x1 ;  /* 0x000000040000795c */ /* 0x000fe20000300000 */
.L_x_33:
[----:B------:R-:W-:Y:S01]  /*1ec0*/  UISETP.LT.AND UP0, UPT, UR44, 0x1, UPT ;  /* 0x000000012c00788c */ /* 0x000fe2000bf01270 */
[----:B------:R-:W-:-:S03]  /*1ed0*/  ISETP.GT.U32.AND P0, PT, R22, 0x1, PT ;  /* 0x000000011600780c */ /* 0x000fc60003f04070 */
[----:B------:R-:W-:-:S04]  /*1ee0*/  USEL UR4, UR44, 0x1, UP0 ;  /* 0x000000012c047887 */ /* 0x000fc80008000000 */
[----:B------:R-:W-:-:S04]  /*1ef0*/  UIADD3 UR4, UR43, UR44, -UR4 ;  /* 0x0000002c2b047290 */ /* 0x000fc8000fffe804 */
[----:B------:R-:W-:-:S04]  /*1f00*/  USHF.L.U32 UR4, UR4, 0x3, URZ ;  /* 0x0000000304047899 */ /* 0x000fc8000800063f */
[----:B------:R-:W-:-:S04]  /*1f10*/  ULOP3.LUT UR4, UR4, 0x18, URZ, 0xc0, !UPT ;  /* 0x0000001804047892 */ /* 0x000fc8000f8ec03f */
[----:B------:R-:W-:-:S04]  /*1f20*/  UIADD3 UR4, UR45, 0x20, UR4 ;  /* 0x000000202d047890 */ /* 0x000fc8000fffe004 */
[----:B------:R-:W-:-:S09]  /*1f30*/  UPRMT UR4, URZ, 0x654, UR4 ;  /* 0x000006543f047896 */ /* 0x000fd20008000004 */
[----:B------:R-:W-:Y:S01]  /*1f40*/  SYNCS.ARRIVE.TRANS64.RED.A1T0 RZ, [UR4], RZ ;  /* 0x000000ffffff79a7 */ /* 0x000fe20008100404 */
[----:B------:R-:W-:Y:S05]  /*1f50*/  @P0 BRA `(.L_x_32) ;  /* 0x0000000000040947 */ /* 0x000fea0003800000 */
[----:B------:R-:W-:Y:S01]  /*1f60*/  BPT.TRAP 0x1 ;  /* 0x000000040000795c */ /* 0x000fe20000300000 */
.L_x_32:
[----:B------:R-:W-:Y:S01]  /*1f70*/  UIADD3 UR4, UR45, 0x200, URZ ;  /* 0x000002002d047890 */ /* 0x000fe2000fffe03f */
[----:B------:R-:W-:Y:S02]  /*1f80*/  R2UR UR54, R23 ;  /* 0x00000000173672ca */ /* 0x000fe400000e0000 */
[----:B------:R-:W-:Y:S01]  /*1f90*/  R2UR UR53, R156 ;  /* 0x000000009c3572ca */ /* 0x000fe200000e0000 */
[----:B------:R-:W-:-:S06]  /*1fa0*/  ULOP3.LUT UP0, URZ, UR4, 0x1bf, URZ, 0xc0, !UPT ;  /* 0x000001bf043f7892 */ /* 0x000fcc000f80c03f */
[----:B------:R-:W-:-:S04]  /*1fb0*/  PLOP3.LUT P0, PT, PT, PT, UP0, 0x80, 0x0 ;  /* 0x000000000000781c */ /* 0x000fc80003f0f008 */
[----:B------:R-:W-:Y:S02]  /*1fc0*/  USHF.L.U32 UR54, UR54, 0x7, URZ ;  /* 0x0000000736367899 */ /* 0x000fe4000800063f */
[----:B------:R-:W-:-:S07]  /*1fd0*/  USHF.L.U32 UR53, UR53, 0x8, URZ ;  /* 0x0000000835357899 */ /* 0x000fce000800063f */
[----:B------:R-:W-:Y:S05]  /*1fe0*/  @!P0 BRA `(.L_x_34) ;  /* 0x00000000007c8947 */ /* 0x000fea0003800000 */
[----:B------:R-:W-:Y:S01]  /*1ff0*/  MOV R23, 0x0 ;  /* 0x0000000000177802 */ /* 0x000fe20000000f00 */
[----:B------:R-:W-:Y:S01]  /*2000*/  ULDC.64 UR4, c[0x4][0x80] ;  /* 0x0100200000047ab9 */ /* 0x000fe20000000a00 */
[----:B------:R-:W-:Y:S01]  /*2010*/  ULDC.64 UR6, c[0x4][0x10] ;  /* 0x0100040000067ab9 */ /* 0x000fe20000000a00 */
[----:B-12---:R-:W-:Y:S01]  /*2020*/  MOV R4, UR4 ;  /* 0x0000000400047c02 */ /* 0x006fe20008000f00 */
[----:B------:R1:W2:Y:S01]  /*2030*/  LDC.64 R14, c[0x4][R23] ;  /* 0x01000000170e7b82 */ /* 0x0002a20000000a00 */
[----:B------:R-:W-:Y:S01]  /*2040*/  IMAD.U32 R5, RZ, RZ, UR5 ;  /* 0x00000005ff057e24 */ /* 0x000fe2000f8e00ff */
[----:B------:R-:W-:Y:S01]  /*2050*/  ULDC.64 UR4, c[0x4][0x88] ;  /* 0x0100220000047ab9 */ /* 0x000fe20000000a00 */
[----:B------:R-:W-:Y:S01]  /*2060*/  IMAD.U32 R10, RZ, RZ, UR6 ;  /* 0x00000006ff0a7e24 */ /* 0x000fe2000f8e00ff */
[----:B------:R-:W-:Y:S01]  /*2070*/  MOV R13, RZ ;  /* 0x000000ff000d7202 */ /* 0x000fe20000000f00 */
[----:B------:R-:W-:Y:S02]  /*2080*/  IMAD.U32 R6, RZ, RZ, UR4 ;  /* 0x00000004ff067e24 */ /* 0x000fe4000f8e00ff */
[----:B------:R-:W-:-:S02]  /*2090*/  IMAD.U32 R7, RZ, RZ, UR5 ;  /* 0x00000005ff077e24 */ /* 0x000fc4000f8e00ff */
[----:B------:R-:W-:Y:S02]  /*20a0*/  IMAD.U32 R11, RZ, RZ, UR7 ;  /* 0x00000007ff0b7e24 */ /* 0x000fe4000f8e00ff */
[----:B------:R-:W-:Y:S02]  /*20b0*/  IMAD.MOV.U32 R8, RZ, RZ, 0x70 ;  /* 0x00000070ff087424 */ /* 0x000fe400078e00ff */
[----:B-1----:R-:W-:-:S07]  /*20c0*/  IMAD.MOV.U32 R12, RZ, RZ, 0x1 ;  /* 0x00000001ff0c7424 */ /* 0x002fce00078e00ff */
[----:B------:R-:W-:-:S07]  /*20d0*/  LEPC R20, `(.L_x_35) ;  /* 0x000000001014794e */ /* 0x000fce0000000000 */
[----:B--2--5:R-:W-:Y:S05]  /*20e0*/  CALL.ABS.NOINC R14 ;  /* 0x000000000e007343 */ /* 0x024fea0003c00000 */
.L_x_35:
[----:B------:R1:W2:Y:S01]  /*20f0*/  LDC.64 R14, c[0x4][R23] ;  /* 0x01000000170e7b82 */ /* 0x0002a20000000a00 */
[----:B------:R-:W-:Y:S01]  /*2100*/  ULDC.64 UR4, c[0x4][0x80] ;  /* 0x0100200000047ab9 */ /* 0x000fe20000000a00 */
[----:B------:R-:W-:Y:S01]  /*2110*/  ULDC.64 UR6, c[0x4][0x10] ;  /* 0x0100040000067ab9 */ /* 0x000fe20000000a00 */
[----:B------:R-:W-:Y:S01]  /*2120*/  IMAD.U32 R4, RZ, RZ, UR4 ;  /* 0x00000004ff047e24 */ /* 0x000fe2000f8e00ff */
[----:B------:R-:W-:Y:S01]  /*2130*/  MOV R12, 0x1 ;  /* 0x00000001000c7802 */ /* 0x000fe20000000f00 */
[----:B------:R-:W-:Y:S01]  /*2140*/  IMAD.U32 R5, RZ, RZ, UR5 ;  /* 0x00000005ff057e24 */ /* 0x000fe2000f8e00ff */
[----:B------:R-:W-:Y:S01]  /*2150*/  ULDC.64 UR4, c[0x4][0x88] ;  /* 0x0100220000047ab9 */ /* 0x000fe20000000a00 */
[----:B------:R-:W-:Y:S02]  /*2160*/  IMAD.U32 R10, RZ, RZ, UR6 ;  /* 0x00000006ff0a7e24 */ /* 0x000fe4000f8e00ff */
[----:B------:R-:W-:Y:S02]  /*2170*/  IMAD.U32 R6, RZ, RZ, UR4 ;  /* 0x00000004ff067e24 */ /* 0x000fe4000f8e00ff */
[----:B------:R-:W-:-:S02]  /*2180*/  IMAD.U32 R7, RZ, RZ, UR5 ;  /* 0x00000005ff077e24 */ /* 0x000fc4000f8e00ff */
[----:B------:R-:W-:Y:S02]  /*2190*/  IMAD.U32 R11, RZ, RZ, UR7 ;  /* 0x00000007ff0b7e24 */ /* 0x000fe4000f8e00ff */
[----:B------:R-:W-:Y:S02]  /*21a0*/  IMAD.MOV.U32 R8, RZ, RZ, 0x70 ;  /* 0x00000070ff087424 */ /* 0x000fe400078e00ff */
[----:B-1----:R-:W-:-:S07]  /*21b0*/  IMAD.MOV.U32 R13, RZ, RZ, RZ ;  /* 0x000000ffff0d7224 */ /* 0x002fce00078e00ff */
[----:B------:R-:W-:-:S07]  /*21c0*/  LEPC R20, `(.L_x_34) ;  /* 0x000000001014794e */ /* 0x000fce0000000000 */
[----:B--2---:R-:W-:Y:S05]  /*21d0*/  CALL.ABS.NOINC R14 ;  /* 0x000000000e007343 */ /* 0x004fea0003c00000 */
.L_x_34:
[----:B------:R-:W-:Y:S02]  /*21e0*/  ULDC.64 UR4, c[0x0][0x590] ;  /* 0x0001640000047ab9 */ /* 0x000fe40000000a00 */
[----:B------:R-:W-:Y:S02]  /*21f0*/  IMAD.U32 R160, RZ, RZ, UR4 ;  /* 0x00000004ffa07e24 */ /* 0x000fe4000f8e00ff */
[----:B------:R-:W-:-:S03]  /*2200*/  IMAD.U32 R161, RZ, RZ, UR5 ;  /* 0x00000005ffa17e24 */ /* 0x000fc6000f8e00ff */
[----:B------:R-:W-:-:S04]  /*2210*/  ISETP.NE.U32.AND P2, PT, R160, RZ, PT ;  /* 0x000000ffa000720c */ /* 0x000fc80003f45070 */
[----:B------:R-:W-:-:S13]  /*2220*/  ISETP.NE.AND.EX P2, PT, R161, RZ, PT, P2 ;  /* 0x000000ffa100720c */ /* 0x000fda0003f45320 */
[----:B------:R-:W-:Y:S05]  /*2230*/  @!P2 BRA `(.L_x_36) ;  /* 0x000000000034a947 */ /* 0x000fea0003800000 */
[----:B------:R-:W-:Y:S02]  /*2240*/  ULDC.64 UR4, c[0x0][0x588] ;  /* 0x0001620000047ab9 */ /* 0x000fe40000000a00 */
[----:B------:R-:W-:-:S04]  /*2250*/  ISETP.NE.U32.AND P0, PT, RZ, UR4, PT ;  /* 0x00000004ff007c0c */ /* 0x000fc8000bf05070 */
[----:B------:R-:W-:-:S13]  /*2260*/  ISETP.NE.AND.EX P0, PT, RZ, UR5, PT, P0 ;  /* 0x00000005ff007c0c */ /* 0x000fda000bf05300 */
[----:B------:R-:W-:Y:S05]  /*2270*/  @!P0 BRA `(.L_x_37) ;  /* 0x0000000000188947 */ /* 0x000fea0003800000 */
[----:B-12---:R-:W1:Y:S01]  /*2280*/  LDC.64 R4, c[0x0][0x588] ;  /* 0x00016200ff047b82 */ /* 0x006e620000000a00 */
[----:B------:R-:W-:-:S04]  /*2290*/  IMAD R3, R160, UR55, RZ ;  /* 0x00000037a0037c24 */ /* 0x000fc8000f8e02ff */
[----:B-1----:R-:W-:-:S05]  /*22a0*/  IMAD.WIDE R4, R3, 0x4, R4 ;  /* 0x0000000403047825 */ /* 0x002fca00078e0204 */
[----:B-----5:R3:W5:Y:S01]  /*22b0*/  LDG.E R153, desc[UR48][R4.64] ;  /* 0x0000003004997981 */ /* 0x020762000c1e1900 */
[----:B------:R-:W-:Y:S01]  /*22c0*/  IMAD.MOV.U32 R152, RZ, RZ, 0x1 ;  /* 0x00000001ff987424 */ /* 0x000fe200078e00ff */
[----:B------:R-:W-:Y:S06]  /*22d0*/  BRA `(.L_x_36) ;  /* 0x00000000000c7947 */ /* 0x000fec0003800000 */
.L_x_37:
[----:B------:R-:W-:Y:S01]  /*22e0*/  ULDC UR4, c[0x0][0x580] ;  /* 0x0001600000047ab9 */ /* 0x000fe20000000800 */
[----:B------:R-:W-:Y:S02]  /*22f0*/  IMAD.MOV.U32 R152, RZ, RZ, 0x1 ;  /* 0x00000001ff987424 */ /* 0x000fe400078e00ff */
[----:B-----5:R-:W-:-:S07]  /*2300*/  IMAD.U32 R153, RZ, RZ, UR4 ;  /* 0x00000004ff997e24 */ /* 0x020fce000f8e00ff */
.L_x_36:
[----:B------:R-:W4:Y:S02]  /*2310*/  LDC.64 R6, c[0x0][0x5b0] ;  /* 0x00016c00ff067b82 */ /* 0x000f240000000a00 */
[----:B----4-:R-:W-:-:S04]  /*2320*/  ISETP.NE.U32.AND P0, PT, R6, RZ, PT ;  /* 0x000000ff0600720c */ /* 0x010fc80003f05070 */
[----:B------:R-:W-:-:S13]  /*2330*/  ISETP.NE.AND.EX P0, PT, R7, RZ, PT, P0 ;  /* 0x000000ff0700720c */ /* 0x000fda0003f05300 */
[----:B------:R-:W-:Y:S05]  /*2340*/  @!P0 BRA `(.L_x_38) ;  /* 0x00000000002c8947 */ /* 0x000fea0003800000 */
[----:B------:R-:W-:Y:S02]  /*2350*/  ULDC.64 UR4, c[0x0][0x5a8] ;  /* 0x00016a0000047ab9 */ /* 0x000fe40000000a00 */
[----:B------:R-:W-:-:S04]  /*2360*/  ISETP.NE.U32.AND P0, PT, RZ, UR4, PT ;  /* 0x00000004ff007c0c */ /* 0x000fc8000bf05070 */
[----:B------:R-:W-:-:S13]  /*2370*/  ISETP.NE.AND.EX P0, PT, RZ, UR5, PT, P0 ;  /* 0x00000005ff007c0c */ /* 0x000fda000bf05300 */
[----:B------:R-:W-:Y:S05]  /*2380*/  @!P0 BRA `(.L_x_39) ;  /* 0x0000000000148947 */ /* 0x000fea0003800000 */
[----:B-123--:R-:W1:Y:S01]  /*2390*/  LDC.64 R4, c[0x0][0x5a8] ;  /* 0x00016a00ff047b82 */ /* 0x00ee620000000a00 */
[----:B------:R-:W-:-:S04]  /*23a0*/  IMAD R3, R6, UR55, RZ ;  /* 0x0000003706037c24 */ /* 0x000fc8000f8e02ff */
[----:B-1----:R-:W-:-:S05]  /*23b0*/  IMAD.WIDE R4, R3, 0x4, R4 ;  /* 0x0000000403047825 */ /* 0x002fca00078e0204 */
[----:B-----5:R4:W5:Y:S01]  /*23c0*/  LDG.E R154, desc[UR48][R4.64] ;  /* 0x00000030049a7981 */ /* 0x020962000c1e1900 */
[----:B------:R-:W-:Y:S05]  /*23d0*/  BRA `(.L_x_38) ;  /* 0x0000000000087947 */ /* 0x000fea0003800000 */
.L_x_39:
[----:B------:R-:W-:Y:S02]  /*23e0*/  ULDC UR4, c[0x0][0x5a0] ;  /* 0x0001680000047ab9 */ /* 0x000fe40000000800 */
[----:B-----5:R-:W-:-:S07]  /*23f0*/  IMAD.U32 R154, RZ, RZ, UR4 ;  /* 0x00000004ff9a7e24 */ /* 0x020fce000f8e00ff */
.L_x_38:
[----:B------:R-:W-:Y:S01]  /*2400*/  ULDC.64 UR4, c[0x0][0x588] ;  /* 0x0001620000047ab9 */ /* 0x000fe20000000a00 */
[----:B------:R-:W-:Y:S01]  /*2410*/  ISETP.NE.U32.AND P1, PT, R160, RZ, PT ;  /* 0x000000ffa000720c */ /* 0x000fe20003f25070 */
[----:B------:R-:W-:Y:S02]  /*2420*/  UISETP.NE.U32.AND UP0, UPT, UR4, URZ, UPT ;  /* 0x0000003f0400728c */ /* 0x000fe4000bf05070 */
[----:B------:R-:W-:Y:S02]  /*2430*/  ISETP.NE.U32.AND P3, PT, RZ, UR4, PT ;  /* 0x00000004ff007c0c */ /* 0x000fe4000bf65070 */
[----:B------:R-:W-:Y:S01]  /*2440*/  ISETP.NE.AND.EX P5, PT, R161, RZ, PT, P1 ;  /* 0x000000ffa100720c */ /* 0x000fe20003fa5310 */
[----:B------:R-:W-:Y:S02]  /*2450*/  UISETP.NE.AND.EX UP0, UPT, UR5, URZ, UPT, UP0 ;  /* 0x0000003f0500728c */ /* 0x000fe4000bf05300 */
[----:B------:R-:W-:Y:S02]  /*2460*/  ISETP.NE.AND.EX P3, PT, RZ, UR5, PT, P3 ;  /* 0x00000005ff007c0c */ /* 0x000fe4000bf65330 */
[----:B------:R-:W-:-:S02]  /*2470*/  PLOP3.LUT P0, PT, PT, PT, PT, 0x8, 0x0 ;  /* 0x000000000000781c */ /* 0x000fc40003f0e170 */
[----:B------:R-:W-:-:S04]  /*2480*/  PLOP3.LUT P4, PT, PT, PT, UP0, 0x80, 0x0 ;  /* 0x000000000000781c */ /* 0x000fc80003f8f008 */
[----:B------:R-:W-:-:S05]  /*2490*/  PLOP3.LUT P4, PT, P4, PT, PT, 0x8, 0x0 ;  /* 0x000000000000781c */ /* 0x000fca000278e170 */
[----:B------:R-:W-:Y:S08]  /*24a0*/  @P3 BRA P5, `(.L_x_40) ;  /* 0x0000000000243947 */ /* 0x000ff00002800000 */
[----:B------:R-:W-:Y:S04]  /*24b0*/  BSSY B0, `(.L_x_40) ;  /* 0x0000008000007945 */ /* 0x000fe80003800000 */
[----:B------:R-:W-:Y:S05]  /*24c0*/  @!P2 BRA `(.L_x_41) ;  /* 0x000000000014a947 */ /* 0x000fea0003800000 */
[----:B------:R-:W-:Y:S02]  /*24d0*/  LOP3.LUT P3, RZ, R152, 0xff, RZ, 0xc0, !PT ;  /* 0x000000ff98ff7812 */ /* 0x000fe4000786c0ff */
[----:B------:R-:W-:-:S11]  /*24e0*/  PLOP3.LUT P0, PT, P4, PT, PT, 0x80, 0x0 ;  /* 0x000000000000781c */ /* 0x000fd6000270f070 */
[----:B------:R-:W-:Y:S05]  /*24f0*/  @!P3 BRA `(.L_x_42) ;  /* 0x00000000000cb947 */ /* 0x000fea0003800000 */
[----:B-----5:R-:W-:Y:S01]  /*2500*/  FSETP.EQ.AND P0, PT, R153, RZ, PT ;  /* 0x000000ff9900720b */ /* 0x020fe20003f02000 */
[----:B------:R-:W-:-:S12]  /*2510*/  BRA `(.L_x_42) ;  /* 0x0000000000047947 */ /* 0x000fd80003800000 */
.L_x_41:
[----:B-----5:R-:W-:-:S13]  /*2520*/  FSETP.EQ.AND P0, PT, R153, RZ, PT ;  /* 0x000000ff9900720b */ /* 0x020fda0003f02000 */
.L_x_42:
[----:B------:R-:W-:Y:S05]  /*2530*/  BSYNC B0 ;  /* 0x0000000000007941 */ /* 0x000fea0003800000 */
.L_x_40:
[----:B------:R-:W-:Y:S04]  /*2540*/  BSSY B0, `(.L_x_43) ;  /* 0x0000007000007945 */ /* 0x000fe80003800000 */
[----:B------:R-:W-:Y:S05]  /*2550*/  @!P2 BRA `(.L_x_44) ;  /* 0x000000000010a947 */ /* 0x000fea0003800000 */
[----:B------:R-:W-:-:S13]  /*2560*/  LOP3.LUT P2, RZ, R152, 0xff, RZ, 0xc0, !PT ;  /* 0x000000ff98ff7812 */ /* 0x000fda000784c0ff */
[----:B------:R-:W-:Y:S05]  /*2570*/  @!P2 BRA `(.L_x_45) ;  /* 0x00000000000ca947 */ /* 0x000fea0003800000 */
[----:B-----5:R-:W-:Y:S01]  /*2580*/  FSETP.EQ.AND P4, PT, R153, RZ, PT ;  /* 0x000000ff9900720b */ /* 0x020fe20003f82000 */
[----:B------:R-:W-:-:S12]  /*2590*/  BRA `(.L_x_45) ;  /* 0x0000000000047947 */ /* 0x000fd80003800000 */
.L_x_44:
[----:B-----5:R-:W-:-:S13]  /*25a0*/  FSETP.EQ.AND P4, PT, R153, RZ, PT ;  /* 0x000000ff9900720b */ /* 0x020fda0003f82000 */
.L_x_45:
[----:B------:R-:W-:Y:S05]  /*25b0*/  BSYNC B0 ;  /* 0x0000000000007941 */ /* 0x000fea0003800000 */
.L_x_43:
[----:B------:R-:W-:Y:S01]  /*25c0*/  BSSY B0, `(.L_x_46) ;  /* 0x0000024000007945 */ /* 0x000fe20003800000 */
[----:B------:R-:W-:Y:S02]  /*25d0*/  MOV R0, RZ ;  /* 0x000000ff00007202 */ /* 0x000fe40000000f00 */
[----:B------:R-:W-:Y:S02]  /*25e0*/  CS2R R6, SRZ ;  /* 0x0000000000067805 */ /* 0x000fe4000001ff00 */
[----:B-1234-:R-:W-:Y:S02]  /*25f0*/  CS2R R4, SRZ ;  /* 0x0000000000047805 */ /* 0x01efe4000001ff00 */
[----:B------:R-:W-:Y:S02]  /*2600*/  CS2R R10, SRZ ;  /* 0x00000000000a7805 */ /* 0x000fe4000001ff00 */
[----:B------:R-:W-:Y:S01]  /*2610*/  CS2R R8, SRZ ;  /* 0x0000000000087805 */ /* 0x000fe2000001ff00 */
[----:B------:R-:W-:Y:S06]  /*2620*/  @P0 BRA `(.L_x_47) ;  /* 0x0000000000740947 */ /* 0x000fec0003800000 */
[----:B------:R-:W-:-:S13]  /*2630*/  ISETP.NE.AND P2, PT, R159, 0x3, PT ;  /* 0x000000039f00780c */ /* 0x000fda0003f45270 */
[----:B------:R-:W-:Y:S05]  /*2640*/  @!P2 BRA `(.L_x_48) ;  /* 0x000000000004a947 */ /* 0x000fea0003800000 */
[----:B------:R-:W-:Y:S01]  /*2650*/  BPT.TRAP 0x1 ;  /* 0x000000040000795c */ /* 0x000fe20000300000 */
.L_x_48:
[----:B------:R-:W-:Y:S01]  /*2660*/  SHF.L.U32 R3, RZ, 0x1f, RZ ;  /* 0x0000001fff037819 */ /* 0x000fe200000006ff */
[----:B------:R-:W-:Y:S02]  /*2670*/  IMAD.MOV.U32 R0, RZ, RZ, 0x1 ;  /* 0x00000001ff007424 */ /* 0x000fe400078e00ff */
[----:B------:R-:W-:Y:S01]  /*2680*/  IMAD.MOV.U32 R7, RZ, RZ, RZ ;  /* 0x000000ffff077224 */ /* 0x000fe200078e00ff */
[----:B------:R-:W1:Y:S02]  /*2690*/  SYNCS.PHASECHK.TRANS64.TRYWAIT P2, [UR45+0x40], R3 ;  /* 0x00004003ff0075a7 */ /* 0x000e64000804016d */
[----:B-1----:R-:W-:Y:S05]  /*26a0*/  @!P2 BRA `(.L_x_49) ;  /* 0x0000007000c0a947 */ /* 0x002fea0003800000 */
.L_x_233:
[----:B------:R-:W-:Y:S01]  /*26b0*/  IMAD.MOV.U32 R6, RZ, RZ, RZ ;  /* 0x000000ffff067224 */ /* 0x000fe200078e00ff */
[----:B-1----:R-:W-:Y:S02]  /*26c0*/  CS2R R4, SRZ ;  /* 0x0000000000047805 */ /* 0x002fe4000001ff00 */
[----:B------:R-:W-:Y:S02]  /*26d0*/  CS2R R10, SRZ ;  /* 0x00000000000a7805 */ /* 0x000fe4000001ff00 */
[----:B------:R-:W-:Y:S01]  /*26e0*/  CS2R R8, SRZ ;  /* 0x0000000000087805 */ /* 0x000fe2000001ff00 */
[----:B------:R-:W-:Y:S06]  /*26f0*/  @P4 BRA `(.L_x_47) ;  /* 0x0000000000404947 */ /* 0x000fec0003800000 */
[C---:B------:R-:W-:Y:S01]  /*2700*/  IMAD.SHL.U32 R3, R18.reuse, 0x10, RZ ;  /* 0x0000001012037824 */ /* 0x040fe200078e00ff */
[----:B------:R-:W-:Y:S01]  /*2710*/  SHF.R.U32.HI R6, RZ, 0x1, R18 ;  /* 0x00000001ff067819 */ /* 0x000fe20000011612 */
[C---:B------:R-:W-:Y:S01]  /*2720*/  IMAD.SHL.U32 R4, R18.reuse, 0x20, RZ ;  /* 0x0000002012047824 */ /* 0x040fe200078e00ff */
[----:B------:R-:W-:Y:S05]  /*2730*/  WARPSYNC.ALL ;  /* 0x0000000000007948 */ /* 0x000fea0003800000 */
[----:B------:R-:W-:Y:S01]  /*2740*/  LOP3.LUT R3, R3, 0xe00, RZ, 0xc0, !PT ;  /* 0x00000e0003037812 */ /* 0x000fe200078ec0ff */
[----:B------:R-:W-:Y:S01]  /*2750*/  IMAD.SHL.U32 R8, R18, 0x4, RZ ;  /* 0x0000000412087824 */ /* 0x000fe200078e00ff */
[----:B------:R-:W-:-:S02]  /*2760*/  LOP3.LUT R5, R4, 0xc0, RZ, 0xc0, !PT ;  /* 0x000000c004057812 */ /* 0x000fc400078ec0ff */
[----:B------:R-:W-:Y:S02]  /*2770*/  LOP3.LUT R3, R3, 0x20, R4, 0xf8, !PT ;  /* 0x0000002003037812 */ /* 0x000fe400078ef804 */
[----:B------:R-:W-:Y:S02]  /*2780*/  LOP3.LUT R5, R5, 0x8, R6, 0xf8, !PT ;  /* 0x0000000805057812 */ /* 0x000fe400078ef806 */
[----:B------:R-:W-:Y:S02]  /*2790*/  LOP3.LUT R3, R3, 0x100, R4, 0xf8, !PT ;  /* 0x0000010003037812 */ /* 0x000fe400078ef804 */
[----:B------:R-:W-:-:S04]  /*27a0*/  LOP3.LUT R8, R5, 0x18, R8, 0x78, !PT ;  /* 0x0000001805087812 */ /* 0x000fc800078e7808 */
[----:B------:R-:W-:-:S04]  /*27b0*/  LOP3.LUT R3, R3, R8, RZ, 0xfc, !PT ;  /* 0x0000000803037212 */ /* 0x000fc800078efcff */
[----:B------:R-:W-:-:S05]  /*27c0*/  LEA R8, R3, UR45, 0x1 ;  /* 0x0000002d03087c11 */ /* 0x000fca000f8e08ff */
[----:B------:R-:W-:Y:S02]  /*27d0*/  IMAD R4, R155, 0x2, R8 ;  /* 0x000000029b047824 */ /* 0x000fe400078e0208 */
[----:B------:R-:W1:Y:S04]  /*27e0*/  LDSM.16.M88.4 R8, [R8+0x200] ;  /* 0x000200000808783b */ /* 0x000e680000000200 */
[----:B------:R-:W2:Y:S02]  /*27f0*/  LDSM.16.M88.4 R4, [R4+0x200] ;  /* 0x000200000404783b */ /* 0x000ea40000000200 */
.L_x_47:
[----:B------:R-:W-:Y:S05]  /*2800*/  BSYNC B0 ;  /* 0x0000000000007941 */ /* 0x000fea0003800000 */
.L_x_46:
[----:B------:R-:W-:Y:S01]  /*2810*/  IMAD.SHL.U32 R13, R18, 0x20, RZ ;  /* 0x00000020120d7824 */ /* 0x000fe200078e00ff */
[----:B------:R-:W-:Y:S01]  /*2820*/  SHF.R.U32.HI R164, RZ, 0x1, R18 ;  /* 0x00000001ffa47819 */ /* 0x000fe20000011612 */
[C---:B-1----:R-:W-:Y:S01]  /*2830*/  IMAD.U32 R158, R11.reuse, 0x10000, RZ ;  /* 0x000100000b9e7824 */ /* 0x042fe200078e00ff */
[----:B------:R-:W-:Y:S01]  /*2840*/  LOP3.LUT R162, R11, 0xffff0000, RZ, 0xc0, !PT ;  /* 0xffff00000ba27812 */ /* 0x000fe200078ec0ff */
[----:B------:R-:W-:Y:S01]  /*2850*/  IMAD.U32 R14, R9, 0x10000, RZ ;  /* 0x00010000090e7824 */ /* 0x000fe200078e00ff */
[----:B------:R-:W-:Y:S01]  /*2860*/  LOP3.LUT R3, R13, 0xc0, RZ, 0xc0, !PT ;  /* 0x000000c00d037812 */ /* 0x000fe200078ec0ff */
[----:B------:R-:W-:Y:S01]  /*2870*/  IMAD.U32 R156, R10, 0x10000, RZ ;  /* 0x000100000a9c7824 */ /* 0x000fe200078e00ff */
[C---:B--2---:R-:W-:Y:S01]  /*2880*/  LOP3.LUT R166, R4.reuse, 0xffff0000, RZ, 0xc0, !PT ;  /* 0xffff000004a67812 */ /* 0x044fe200078ec0ff */
[----:B------:R-:W-:Y:S01]  /*2890*/  IMAD.U32 R168, R5, 0x10000, RZ ;  /* 0x0001000005a87824 */ /* 0x000fe200078e00ff */
[----:B------:R-:W-:Y:S01]  /*28a0*/  LOP3.LUT R11, R3, 0x8, R164, 0xf8, !PT ;  /* 0x00000008030b7812 */ /* 0x000fe200078ef8a4 */
[----:B------:R-:W-:Y:S01]  /*28b0*/  IMAD.U32 R164, R4, 0x10000, RZ ;  /* 0x0001000004a47824 */ /* 0x000fe200078e00ff */
[C---:B------:R-:W-:Y:S01]  /*28c0*/  LOP3.LUT R3, R18.reuse, 0xff, RZ, 0xc0, !PT ;  /* 0x000000ff12037812 */ /* 0x040fe200078ec0ff */
[----:B------:R-:W-:Y:S01]  /*28d0*/  IMAD.SHL.U32 R4, R18, 0x10, RZ ;  /* 0x0000001012047824 */ /* 0x000fe200078e00ff */
[----:B------:R-:W-:Y:S01]  /*28e0*/  SHF.L.U32 R12, R8, 0x10, RZ ;  /* 0x00000010080c7819 */ /* 0x000fe200000006ff */
[----:B-----5:R-:W-:Y:S01]  /*28f0*/  FMUL R15, R153, R156 ;  /* 0x0000009c990f7220 */ /* 0x020fe20000400000 */
[----:B------:R-:W-:Y:S01]  /*2900*/  LOP3.LUT R20, R9, 0xffff0000, RZ, 0xc0, !PT ;  /* 0xffff000009147812 */ /* 0x000fe200078ec0ff */
[----:B------:R-:W-:Y:S01]  /*2910*/  VIADD R3, R3, 0x1f ;  /* 0x0000001f03037836 */ /* 0x000fe20000000000 */
[----:B------:R-:W-:Y:S01]  /*2920*/  LOP3.LUT R4, R4, 0xe00, RZ, 0xc0, !PT ;  /* 0x00000e0004047812 */ /* 0x000fe200078ec0ff */
[C---:B------:R-:W-:Y:S01]  /*2930*/  FMUL R21, R153.reuse, R158 ;  /* 0x0000009e99157220 */ /* 0x040fe20000400000 */
[----:B------:R-:W-:Y:S01]  /*2940*/  LOP3.LUT R8, R8, 0xffff0000, RZ, 0xc0, !PT ;  /* 0xffff000008087812 */ /* 0x000fe200078ec0ff */
[----:B------:R-:W-:Y:S01]  /*2950*/  FMUL R156, R153, R162 ;  /* 0x000000a2999c7220 */ /* 0x000fe20000400000 */
[----:B------:R-:W-:Y:S01]  /*2960*/  LOP3.LUT R4, R4, 0x20, R13, 0xf8, !PT ;  /* 0x0000002004047812 */ /* 0x000fe200078ef80d */
[----:B------:R-:W-:Y:S01]  /*2970*/  FFMA R28, R154, R28, R15 ;  /* 0x0000001c9a1c7223 */ /* 0x000fe2000000000f */
[----:B------:R-:W-:Y:S01]  /*2980*/  LOP3.LUT R10, R10, 0xffff0000, RZ, 0xc0, !PT ;  /* 0xffff00000a0a7812 */ /* 0x000fe200078ec0ff */
[----:B------:R-:W-:Y:S01]  /*2990*/  IMAD.U32 R176, R7, 0x10000, RZ ;  /* 0x0001000007b07824 */ /* 0x000fe200078e00ff */
[C---:B------:R-:W-:Y:S01]  /*29a0*/  SHF.L.U32 R172, R6.reuse, 0x10, RZ ;  /* 0x0000001006ac7819 */ /* 0x040fe200000006ff */
[C---:B------:R-:W-:Y:S01]  /*29b0*/  FMUL R23, R153.reuse, R164 ;  /* 0x000000a499177220 */ /* 0x040fe20000400000 */
[----:B------:R-:W-:Y:S01]  /*29c0*/  LOP3.LUT R174, R6, 0xffff0000, RZ, 0xc0, !PT ;  /* 0xffff000006ae7812 */ /* 0x000fe200078ec0ff */
[----:B------:R-:W-:Y:S01]  /*29d0*/  IMAD.SHL.U32 R6, R18, 0x4, RZ ;  /* 0x0000000412067824 */ /* 0x000fe200078e00ff */
[----:B------:R-:W-:Y:S01]  /*29e0*/  LOP3.LUT R9, R4, 0x100, R13, 0xf8, !PT ;  /* 0x0000010004097812 */ /* 0x000fe200078ef80d */
[----:B------:R-:W-:Y:S01]  /*29f0*/  FMUL R13, R153, R14 ;  /* 0x0000000e990d7220 */ /* 0x000fe20000400000 */
[----:B------:R-:W-:Y:S01]  /*2a00*/  ISETP.GT.U32.AND P2, PT, R3, 0x3e, PT ;  /* 0x0000003e0300780c */ /* 0x000fe20003f44070 */
[C---:B------:R-:W-:Y:S01]  /*2a10*/  FMUL R3, R153.reuse, R12 ;  /* 0x0000000c99037220 */ /* 0x040fe20000400000 */
[C---:B------:R-:W-:Y:S01]  /*2a20*/  FMUL R14, R153.reuse, R20 ;  /* 0x00000014990e7220 */ /* 0x040fe20000400000 */
[C---:B------:R-:W-:Y:S01]  /*2a30*/  FMUL R12, R153.reuse, R8 ;  /* 0x00000008990c7220 */ /* 0x040fe20000400000 */
[----:B------:R-:W-:Y:S01]  /*2a40*/  FMUL R20, R153, R10 ;  /* 0x0000000a99147220 */ /* 0x000fe20000400000 */
[----:B------:R-:W-:Y:S01]  /*2a50*/  LOP3.LUT R170, R5, 0xffff0000, RZ, 0xc0, !PT ;  /* 0xffff000005aa7812 */ /* 0x000fe200078ec0ff */
[C---:B------:R-:W-:Y:S01]  /*2a60*/  FFMA R5, R154.reuse, R26, R13 ;  /* 0x0000001a9a057223 */ /* 0x040fe2000000000d */
[----:B------:R-:W-:Y:S01]  /*2a70*/  LOP3.LUT R180, R11, 0x18, R6, 0x78, !PT ;  /* 0x000000180bb47812 */ /* 0x000fe200078e7806 */
[C---:B------:R-:W-:Y:S01]  /*2a80*/  FFMA R6, R154.reuse, R27, R14 ;  /* 0x0000001b9a067223 */ /* 0x040fe2000000000e */
[C---:B------:R-:W-:Y:S01]  /*2a90*/  FFMA R4, R154.reuse, R24, R3 ;  /* 0x000000189a047223 */ /* 0x040fe20000000003 */
[C---:B------:R-:W-:Y:S01]  /*2aa0*/  FFMA R25, R154.reuse, R25, R12 ;  /* 0x000000199a197223 */ /* 0x040fe2000000000c */
[C---:B------:R-:W-:Y:S01]  /*2ab0*/  FFMA R29, R154.reuse, R29, R20 ;  /* 0x0000001d9a1d7223 */ /* 0x040fe20000000014 */
[----:B------:R-:W-:Y:S01]  /*2ac0*/  LOP3.LUT R178, R7, 0xffff0000, RZ, 0xc0, !PT ;  /* 0xffff000007b27812 */ /* 0x000fe200078ec0ff */
[C---:B------:R-:W-:Y:S01]  /*2ad0*/  FFMA R7, R154.reuse, R30, R21 ;  /* 0x0000001e9a077223 */ /* 0x040fe20000000015 */
[----:B------:R-:W-:Y:S01]  /*2ae0*/  FFMA R8, R154, R31, R156 ;  /* 0x0000001f9a087223 */ /* 0x000fe2000000009c */
[----:B------:R-:W-:Y:S01]  /*2af0*/  F2FP.RELU.BF16.F32.PACK_AB R5, R6, R5 ;  /* 0x000000050605723e */ /* 0x000fe200000018ff */
[----:B------:R-:W-:Y:S01]  /*2b00*/  FMUL R26, R153, R166 ;  /* 0x000000a6991a7220 */ /* 0x000fe20000400000 */
[----:B------:R-:W-:Y:S01]  /*2b10*/  F2FP.RELU.BF16.F32.PACK_AB R4, R25, R4 ;  /* 0x000000041904723e */ /* 0x000fe200000018ff */
[----:B------:R-:W-:Y:S01]  /*2b20*/  FMUL R25, R153, R168 ;  /* 0x000000a899197220 */ /* 0x000fe20000400000 */
[----:B------:R-:W-:Y:S01]  /*2b30*/  F2FP.RELU.BF16.F32.PACK_AB R6, R29, R28 ;  /* 0x0000001c1d06723e */ /* 0x000fe200000018ff */
[----:B------:R-:W-:Y:S01]  /*2b40*/  FMUL R28, R153, R170 ;  /* 0x000000aa991c7220 */ /* 0x000fe20000400000 */
[----:B------:R-:W-:Y:S01]  /*2b50*/  LOP3.LUT R24, R9, R180, RZ, 0xfc, !PT ;  /* 0x000000b409187212 */ /* 0x000fe200078efcff */
[C---:B------:R-:W-:Y:S01]  /*2b60*/  FMUL R29, R153.reuse, R172 ;  /* 0x000000ac991d7220 */ /* 0x040fe20000400000 */
[C---:B------:R-:W-:Y:S01]  /*2b70*/  FMUL R30, R153.reuse, R174 ;  /* 0x000000ae991e7220 */ /* 0x040fe20000400000 */
[C---:B------:R-:W-:Y:S01]  /*2b80*/  FMUL R31, R153.reuse, R176 ;  /* 0x000000b0991f7220 */ /* 0x040fe20000400000 */
[----:B------:R-:W-:Y:S01]  /*2b90*/  FMUL R158, R153, R178 ;  /* 0x000000b2999e7220 */ /* 0x000fe20000400000 */
[----:B------:R-:W-:Y:S01]  /*2ba0*/  F2FP.RELU.BF16.F32.PACK_AB R7, R8, R7 ;  /* 0x000000070807723e */ /* 0x000fe200000018ff */
[C---:B------:R-:W-:Y:S01]  /*2bb0*/  FFMA R8, R154.reuse, R32, R23 ;  /* 0x000000209a087223 */ /* 0x040fe20000000017 */
[C---:B------:R-:W-:Y:S01]  /*2bc0*/  FFMA R33, R154.reuse, R33, R26 ;  /* 0x000000219a217223 */ /* 0x040fe2000000001a */
[C---:B------:R-:W-:Y:S01]  /*2bd0*/  FFMA R9, R154.reuse, R34, R25 ;  /* 0x000000229a097223 */ /* 0x040fe20000000019 */
[C---:B------:R-:W-:Y:S01]  /*2be0*/  FFMA R10, R154.reuse, R35, R28 ;  /* 0x000000239a0a7223 */ /* 0x040fe2000000001c */
[C---:B------:R-:W-:Y:S01]  /*2bf0*/  FFMA R36, R154.reuse, R36, R29 ;  /* 0x000000249a247223 */ /* 0x040fe2000000001d */
[C---:B------:R-:W-:Y:S01]  /*2c00*/  FFMA R37, R154.reuse, R37, R30 ;  /* 0x000000259a257223 */ /* 0x040fe2000000001e */
[C---:B------:R-:W-:Y:S01]  /*2c10*/  FFMA R11, R154.reuse, R38, R31 ;  /* 0x000000269a0b7223 */ /* 0x040fe2000000001f */
[----:B------:R-:W-:Y:S01]  /*2c20*/  FFMA R32, R154, R39, R158 ;  /* 0x000000279a207223 */ /* 0x000fe2000000009e */
[----:B------:R-:W-:Y:S01]  /*2c30*/  LEA R24, R24, UR45, 0x1 ;  /* 0x0000002d18187c11 */ /* 0x000fe2000f8e08ff */
[----:B------:R-:W-:Y:S05]  /*2c40*/  WARPSYNC.ALL ;  /* 0x0000000000007948 */ /* 0x000fea0003800000 */
[----:B------:R-:W-:Y:S01]  /*2c50*/  F2FP.RELU.BF16.F32.PACK_AB R8, R33, R8 ;  /* 0x000000082108723e */ /* 0x000fe200000018ff */
[----:B------:R-:W-:Y:S01]  /*2c60*/  IMAD R33, R155, 0x2, R24 ;  /* 0x000000029b217824 */ /* 0x000fe200078e0218 */
[----:B------:R-:W-:Y:S01]  /*2c70*/  F2FP.RELU.BF16.F32.PACK_AB R9, R10, R9 ;  /* 0x000000090a09723e */ /* 0x000fe200000018ff */
[----:B------:R1:W-:Y:S01]  /*2c80*/  STSM.16.M88.4 [R24+0x200], R4 ;  /* 0x0002000418007844 */ /* 0x0003e20000000200 */
[----:B------:R-:W-:Y:S01]  /*2c90*/  F2FP.RELU.BF16.F32.PACK_AB R10, R37, R36 ;  /* 0x00000024250a723e */ /* 0x000fe200000018ff */
[----:B------:R-:W-:Y:S01]  /*2ca0*/  BSSY B0, `(.L_x_50) ;  /* 0x0000011000007945 */ /* 0x000fe20003800000 */
[----:B------:R-:W-:-:S05]  /*2cb0*/  F2FP.RELU.BF16.F32.PACK_AB R11, R32, R11 ;  /* 0x0000000b200b723e */ /* 0x000fca00000018ff */
[----:B------:R1:W-:Y:S01]  /*2cc0*/  STSM.16.M88.4 [R33+0x200], R8 ;  /* 0x0002000821007844 */ /* 0x0003e20000000200 */
[----:B------:R-:W-:Y:S01]  /*2cd0*/  @!PT LDS RZ, [RZ] ;  /* 0x00000000fffff984 */ /* 0x000fe20000000800 */
[----:B------:R-:W-:Y:S01]  /*2ce0*/  @!PT LDS RZ, [RZ] ;  /* 0x00000000fffff984 */ /* 0x000fe20000000800 */
[----:B------:R-:W-:Y:S01]  /*2cf0*/  @!PT LDS RZ, [RZ] ;  /* 0x00000000fffff984 */ /* 0x000fe20000000800 */
[----:B------:R-:W-:Y:S01]  /*2d00*/  @!PT LDS RZ, [RZ] ;  /* 0x00000000fffff984 */ /* 0x000fe20000000800 */
[----:B------:R2:W-:Y:S06]  /*2d10*/  MEMBAR.ALL.CTA ;  /* 0x0000000000007992 */ /* 0x0005ec0000008000 */
[----:B--2---:R-:W2:Y:S02]  /*2d20*/  FENCE.VIEW.ASYNC.S ;  /* 0x00000000000073c6 */ /* 0x004ea40000000000 */
[----:B--2---:R-:W-:Y:S06]  /*2d30*/  BAR.SYNC.DEFER_BLOCKING 0x1, 0x100 ;  /* 0x0044000000007b1d */ /* 0x004fec0000010000 */
[----:B------:R-:W-:Y:S05]  /*2d40*/  @P2 BRA `(.L_x_51) ;  /* 0x0000000000182947 */ /* 0x000fea0003800000 */
[----:B------:R-:W-:Y:S02]  /*2d50*/  UIADD3 UR4, UP0, UR40, 0x4f0, URZ ;  /* 0x000004f028047890 */ /* 0x000fe4000ff1e03f */
[----:B------:R-:W-:Y:S02]  /*2d60*/  UIADD3 UR52, UR45, 0x200, URZ ;  /* 0x000002002d347890 */ /* 0x000fe4000fffe03f */
[----:B------:R-:W-:-:S09]  /*2d70*/  UIADD3.X UR5, URZ, UR41, URZ, UP0, !UPT ;  /* 0x000000293f057290 */ /* 0x000fd200087fe43f */
[----:B------:R2:W-:Y:S01]  /*2d80*/  UTMASTG.3D [UR52], [UR4] ;  /* 0x00000034040073b5 */ /* 0x0005e20008010000 */
[----:B------:R0:W-:Y:S01]  /*2d90*/  UTMACMDFLUSH ;  /* 0x00000000000079b7 */ /* 0x0001e20000000000 */
[----:B--2---:R-:W-:-:S04]  /*2da0*/  DEPBAR.LE SB0, 0x1 ;  /* 0x000080400000791a */ /* 0x004fc80000000000 */
.L_x_51:
[----:B------:R-:W-:Y:S05]  /*2db0*/  BSYNC B0 ;  /* 0x0000000000007941 */ /* 0x000fea0003800000 */
.L_x_50:
[----:B------:R-:W-:Y:S01]  /*2dc0*/  BAR.SYNC.DEFER_BLOCKING 0x1, 0x100 ;  /* 0x0044000000007b1d */ /* 0x000fe20000010000 */
[----:B------:R-:W-:Y:S01]  /*2dd0*/  ISETP.NE.AND P3, PT, RZ, UR39, PT ;  /* 0x00000027ff007c0c */ /* 0x000fe2000bf65270 */
[----:B------:R-:W-:-:S04]  /*2de0*/  VIADD R27, R24, 0x200 ;  /* 0x00000200181b7836 */ /* 0x000fc80000000000 */
[----:B------:R-:W-:-:S08]  /*2df0*/  IMAD R32, R155, 0x2, R27 ;  /* 0x000000029b207824 */ /* 0x000fd000078e021b */
[----:B------:R-:W-:Y:S05]  /*2e00*/  @!P3 BRA `(.L_x_52) ;  /* 0x000000000034b947 */ /* 0x000fea0003800000 */
[----:B------:R-:W-:Y:S04]  /*2e10*/  BSSY B0, `(.L_x_53) ;  /* 0x0000009000007945 */ /* 0x000fe80003800000 */
[----:B------:R-:W-:Y:S05]  /*2e20*/  @P0 BRA `(.L_x_54) ;  /* 0x00000000001c0947 */ /* 0x000fea0003800000 */
[----:B------:R-:W-:-:S13]  /*2e30*/  ISETP.NE.AND P3, PT, R159, 0x3, PT ;  /* 0x000000039f00780c */ /* 0x000fda0003f65270 */
[----:B------:R-:W-:Y:S05]  /*2e40*/  @!P3 BRA `(.L_x_55) ;  /* 0x000000000004b947 */ /* 0x000fea0003800000 */
[----:B------:R-:W-:Y:S01]  /*2e50*/  BPT.TRAP 0x1 ;  /* 0x000000040000795c */ /* 0x000fe20000300000 */
.L_x_55:
[----:B------:R-:W-:-:S04]  /*2e60*/  ULEA UR4, UR36, UR45, 0x3 ;  /* 0x0000002d24047291 */ /* 0x000fc8000f8e183f */
[----:B------:R-:W-:-:S04]  /*2e70*/  UIADD3 UR4, UR4, 0x60, URZ ;  /* 0x0000006004047890 */ /* 0x000fc8000fffe03f */
[----:B------:R-:W-:-:S09]  /*2e80*/  UPRMT UR4, UR50, 0x654, UR4 ;  /* 0x0000065432047896 */ /* 0x000fd20008000004 */
[----:B------:R-:W-:Y:S03]  /*2e90*/  SYNCS.ARRIVE.TRANS64.RED.A1T0 RZ, [UR4], RZ ;  /* 0x000000ffffff79a7 */ /* 0x000fe60008100404 */
.L_x_54:
[----:B------:R-:W-:Y:S05]  /*2ea0*/  BSYNC B0 ;  /* 0x0000000000007941 */ /* 0x000fea0003800000 */
.L_x_53:
[----:B------:R-:W-:-:S04]  /*2eb0*/  UIADD3 UR36, UR36, 0x1, URZ ;  /* 0x0000000124247890 */ /* 0x000fc8000fffe03f */
[----:B------:R-:W-:-:S04]  /*2ec0*/  UISETP.NE.AND UP0, UPT, UR36, 0x4, UPT ;  /* 0x000000042400788c */ /* 0x000fc8000bf05270 */
[----:B------:R-:W-:-:S12]  /*2ed0*/  USEL UR36, UR36, URZ, UP0 ;  /* 0x0000003f24247287 */ /* 0x000fd80008000000 */
.L_x_52:
[----:B------:R-:W-:Y:S04]  /*2ee0*/  BSSY B0, `(.L_x_56) ;  /* 0x0000032000007945 */ /* 0x000fe80003800000 */
[----:B------:R-:W-:Y:S05]  /*2ef0*/  @P0 BRA `(.L_x_57) ;  /* 0x0000000000c00947 */ /* 0x000fea0003800000 */
[----:B------:R-:W-:-:S13]  /*2f00*/  ISETP.NE.AND P3, PT, R159, 0x3, PT ;  /* 0x000000039f00780c */ /* 0x000fda0003f65270 */
[----:B------:R-:W-:Y:S05]  /*2f10*/  @!P3 BRA `(.L_x_58) ;  /* 0x000000000004b947 */ /* 0x000fea0003800000 */
[----:B------:R-:W-:Y:S01]  /*2f20*/  BPT.TRAP 0x1 ;  /* 0x000000040000795c */ /* 0x000fe20000300000 */
.L_x_58:
[----:B-1----:R-:W-:Y:S01]  /*2f30*/  LEA R4, R0, UR45, 0x3 ;  /* 0x0000002d00047c11 */ /* 0x002fe2000f8e18ff */
[----:B------:R-:W-:Y:S01]  /*2f40*/  BSSY B1, `(.L_x_59) ;  /* 0x0000004000017945 */ /* 0x000fe20003800000 */
[----:B------:R-:W-:-:S04]  /*2f50*/  SHF.L.U32 R5, RZ, 0x1f, RZ ;  /* 0x0000001fff057819 */ /* 0x000fc800000006ff */
[----:B------:R-:W1:Y:S02]  /*2f60*/  SYNCS.PHASECHK.TRANS64.TRYWAIT P3, [R4+URZ+0x40], R5 ;  /* 0x00004005040075a7 */ /* 0x000e64000806017f */
[----:B-1----:R-:W-:Y:S05]  /*2f70*/  @!P3 BRA `(.L_x_60) ;  /* 0x0000006800a4b947 */ /* 0x002fea0003800000 */
.L_x_234:
[----:B------:R-:W-:Y:S05]  /*2f80*/  BSYNC B1 ;  /* 0x0000000000017941 */ /* 0x000fea0003800000 */
.L_x_59:
[----:B------:R-:W-:Y:S05]  /*2f90*/  @P4 BRA `(.L_x_61) ;  /* 0x0000000000944947 */ /* 0x000fea0003800000 */
[----:B------:R-:W-:Y:S01]  /*2fa0*/  IMAD R12, R0, 0x2000, R27 ;  /* 0x00002000000c7824 */ /* 0x000fe200078e021b */
[----:B------:R-:W-:Y:S05]  /*2fb0*/  WARPSYNC.ALL ;  /* 0x0000000000007948 */ /* 0x000fea0003800000 */
[----:B------:R-:W-:Y:S01]  /*2fc0*/  LEA R8, R155, R12, 0x1 ;  /* 0x0000000c9b087211 */ /* 0x000fe200078e08ff */
[----:B-1----:R-:W1:Y:S05]  /*2fd0*/  LDSM.16.M88.4 R4, [R12] ;  /* 0x000000000c04783b */ /* 0x002e6a0000000200 */
[----:B------:R-:W2:Y:S01]  /*2fe0*/  LDSM.16.M88.4 R8, [R8] ;  /* 0x000000000808783b */ /* 0x000ea20000000200 */
[----:B-1----:R-:W-:Y:S01]  /*2ff0*/  IMAD.U32 R14, R4, 0x10000, RZ ;  /* 0x00010000040e7824 */ /* 0x002fe200078e00ff */
[C---:B------:R-:W-:Y:S01]  /*3000*/  LOP3.LUT R26, R5.reuse, 0xffff0000, RZ, 0xc0, !PT ;  /* 0xffff0000051a7812 */ /* 0x040fe200078ec0ff */
[----:B------:R-:W-:Y:S01]  /*3010*/  IMAD.U32 R28, R6, 0x10000, RZ ;  /* 0x00010000061c7824 */ /* 0x000fe200078e00ff */
[----:B------:R-:W-:Y:S01]  /*3020*/  LOP3.LUT R4, R4, 0xffff0000, RZ, 0xc0, !PT ;  /* 0xffff000004047812 */ /* 0x000fe200078ec0ff */
[----:B------:R-:W-:Y:S01]  /*3030*/  IMAD.U32 R20, R5, 0x10000, RZ ;  /* 0x0001000005147824 */ /* 0x000fe200078e00ff */
[----:B------:R-:W-:Y:S01]  /*3040*/  LOP3.LUT R6, R6, 0xffff0000, RZ, 0xc0, !PT ;  /* 0xffff000006067812 */ /* 0x000fe200078ec0ff */
[----:B--2---:R-:W-:Y:S01]  /*3050*/  IMAD.U32 R158, R10, 0x10000, RZ ;  /* 0x000100000a9e7824 */ /* 0x004fe200078e00ff */
[C---:B------:R-:W-:Y:S01]  /*3060*/  LOP3.LUT R156, R7.reuse, 0xffff0000, RZ, 0xc0, !PT ;  /* 0xffff0000079c7812 */ /* 0x040fe200078ec0ff */
[----:B------:R-:W-:Y:S01]  /*3070*/  IMAD.U32 R30, R7, 0x10000, RZ ;  /* 0x00010000071e7824 */ /* 0x000fe200078e00ff */
[C---:B------:R-:W-:Y:S01]  /*3080*/  LOP3.LUT R36, R8.reuse, 0xffff0000, RZ, 0xc0, !PT ;  /* 0xffff000008247812 */ /* 0x040fe200078ec0ff */
[----:B------:R-:W-:Y:S01]  /*3090*/  IMAD.U32 R34, R8, 0x10000, RZ ;  /* 0x0001000008227824 */ /* 0x000fe200078e00ff */
[C---:B------:R-:W-:Y:S01]  /*30a0*/  LOP3.LUT R38, R9.reuse, 0xffff0000, RZ, 0xc0, !PT ;  /* 0xffff000009267812 */ /* 0x040fe200078ec0ff */
[----:B------:R-:W-:Y:S01]  /*30b0*/  IMAD.U32 R8, R9, 0x10000, RZ ;  /* 0x0001000009087824 */ /* 0x000fe200078e00ff */
[----:B------:R-:W-:Y:S01]  /*30c0*/  LOP3.LUT R10, R10, 0xffff0000, RZ, 0xc0, !PT ;  /* 0xffff00000a0a7812 */ /* 0x000fe200078ec0ff */
[----:B------:R-:W-:Y:S01]  /*30d0*/  FMUL R3, R153, R14 ;  /* 0x0000000e99037220 */ /* 0x000fe20000400000 */
[----:B------:R-:W-:Y:S01]  /*30e0*/  SHF.L.U32 R162, R11, 0x10, RZ ;  /* 0x000000100ba27819 */ /* 0x000fe200000006ff */
[----:B------:R-:W-:Y:S01]  /*30f0*/  FMUL R13, R153, R20 ;  /* 0x00000014990d7220 */ /* 0x000fe20000400000 */
[----:B------:R-:W-:Y:S01]  /*3100*/  LOP3.LUT R164, R11, 0xffff0000, RZ, 0xc0, !PT ;  /* 0xffff00000ba47812 */ /* 0x000fe200078ec0ff */
[C---:B------:R-:W-:Y:S01]  /*3110*/  FMUL R14, R153.reuse, R26 ;  /* 0x0000001a990e7220 */ /* 0x040fe20000400000 */
        /* <DEDUP_REMOVED lines=12> */
[----:B------:R-:W-:-:S07]  /*31e0*/  FMUL R158, R153, R164 ;  /* 0x000000a4999e7220 */ /* 0x000fce0000400000 */
.L_x_61:
[----:B------:R-:W-:-:S07]  /*31f0*/  VIADD R0, R0, 0x1 ;  /* 0x0000000100007836 */ /* 0x000fce0000000000 */
.L_x_57:
[----:B------:R-:W-:Y:S05]  /*3200*/  BSYNC B0 ;  /* 0x0000000000007941 */ /* 0x000fea0003800000 */
.L_x_56:
[C---:B-1----:R-:W-:Y:S01]  /*3210*/  FFMA R5, R154.reuse, R42, R13 ;  /* 0x0000002a9a057223 */ /* 0x042fe2000000000d */
[C---:B------:R-:W-:Y:S01]  /*3220*/  FFMA R6, R154.reuse, R43, R14 ;  /* 0x0000002b9a067223 */ /* 0x040fe2000000000e */
        /* <DEDUP_REMOVED lines=14> */
[----:B------:R-:W-:Y:S01]  /*3310*/  F2FP.RELU.BF16.F32.PACK_AB R5, R6, R5 ;  /* 0x000000050605723e */ /* 0x000fe200000018ff */
[----:B------:R-:W-:Y:S05]  /*3320*/  WARPSYNC.ALL ;  /* 0x0000000000007948 */ /* 0x000fea0003800000 */
[----:B------:R-:W-:Y:S01]  /*3330*/  F2FP.RELU.BF16.F32.PACK_AB R4, R41, R4 ;  /* 0x000000042904723e */ /* 0x000fe200000018ff */
[----:B------:R-:W-:Y:S01]  /*3340*/  BSSY B0, `(.L_x_62) ;  /* 0x000001a000007945 */ /* 0x000fe20003800000 */
[----:B------:R-:W-:-:S02]  /*3350*/  F2FP.RELU.BF16.F32.PACK_AB R6, R45, R44 ;  /* 0x0000002c2d06723e */ /* 0x000fc400000018ff */
[----:B------:R-:W-:Y:S02]  /*3360*/  F2FP.RELU.BF16.F32.PACK_AB R7, R8, R7 ;  /* 0x000000070807723e */ /* 0x000fe400000018ff */
[----:B------:R-:W-:Y:S02]  /*3370*/  F2FP.RELU.BF16.F32.PACK_AB R9, R10, R9 ;  /* 0x000000090a09723e */ /* 0x000fe400000018ff */
[----:B------:R-:W-:Y:S01]  /*3380*/  F2FP.RELU.BF16.F32.PACK_AB R8, R49, R48 ;  /* 0x000000303108723e */ /* 0x000fe200000018ff */
[----:B------:R1:W-:Y:S01]  /*3390*/  STSM.16.M88.4 [R24+0x2200], R4 ;  /* 0x0022000418007844 */ /* 0x0003e20000000200 */
[----:B------:R-:W-:Y:S02]  /*33a0*/  F2FP.RELU.BF16.F32.PACK_AB R10, R53, R52 ;  /* 0x00000034350a723e */ /* 0x000fe400000018ff */
        /* <DEDUP_REMOVED lines=12> */
[----:B------:R-:W-:Y:S02]  /*3470*/  UIADD3 UR4, UR45, 0x2200, URZ ;  /* 0x000022002d047890 */ /* 0x000fe4000fffe03f */
[----:B------:R-:W-:Y:S01]  /*3480*/  UIADD3.X UR9, URZ, UR41, URZ, UP0, !UPT ;  /* 0x000000293f097290 */ /* 0x000fe200087fe43f */
[----:B------:R-:W-:Y:S01]  /*3490*/  UMOV UR6, UR54 ;  /* 0x0000003600067c82 */ /* 0x000fe20008000000 */
[----:B------:R-:W-:-:S07]  /*34a0*/  UMOV UR7, UR55 ;  /* 0x0000003700077c82 */ /* 0x000fce0008000000 */
[----:B------:R2:W-:Y:S01]  /*34b0*/  UTMASTG.3D [UR4], [UR8] ;  /* 0x00000004080073b5 */ /* 0x0005e20008010000 */
[----:B------:R0:W-:Y:S01]  /*34c0*/  UTMACMDFLUSH ;  /* 0x00000000000079b7 */ /* 0x0001e20000000000 */
[----:B--2---:R-:W-:-:S04]  /*34d0*/  DEPBAR.LE SB0, 0x1 ;  /* 0x000080400000791a */ /* 0x004fc80000000000 */
.L_x_63:
[----:B------:R-:W-:Y:S05]  /*34e0*/  BSYNC B0 ;  /* 0x0000000000007941 */ /* 0x000fea0003800000 */
.L_x_62:
[----:B------:R-:W-:Y:S01]  /*34f0*/  VIADD R34, R24, 0x2200 ;  /* 0x0000220018227836 */ /* 0x000fe20000000000 */
[----:B------:R-:W-:Y:S03]  /*3500*/  BAR.SYNC.DEFER_BLOCKING 0x1, 0x100 ;  /* 0x0044000000007b1d */ /* 0x000fe60000010000 */
[----:B------:R-:W-:-:S03]  /*3510*/  IMAD R34, R155, 0x2, R34 ;  /* 0x000000029b227824 */ /* 0x000fc600078e0222 */
[----:B------:R-:W-:Y:S04]  /*3520*/  BSSY B0, `(.L_x_64) ;  /* 0x0000009000007945 */ /* 0x000fe80003800000 */
[----:B------:R-:W-:Y:S05]  /*3530*/  @P0 BRA `(.L_x_65) ;  /* 0x00000000001c0947 */ /* 0x000fea0003800000 */
[----:B------:R-:W-:-:S13]  /*3540*/  ISETP.NE.AND P3, PT, R159, 0x3, PT ;  /* 0x000000039f00780c */ /* 0x000fda0003f65270 */
[----:B------:R-:W-:Y:S05]  /*3550*/  @!P3 BRA `(.L_x_66) ;  /* 0x000000000004b947 */ /* 0x000fea0003800000 */
[----:B------:R-:W-:Y:S01]  /*3560*/  BPT.TRAP 0x1 ;  /* 0x000000040000795c */ /* 0x000fe20000300000 */
.L_x_66:
[----:B------:R-:W-:-:S04]  /*3570*/  ULEA UR4, UR36, UR45, 0x3 ;  /* 0x0000002d24047291 */ /* 0x000fc8000f8e183f */
[----:B------:R-:W-:-:S04]  /*3580*/  UIADD3 UR4, UR4, 0x60, URZ ;  /* 0x0000006004047890 */ /* 0x000fc8000fffe03f */
[----:B------:R-:W-:-:S09]  /*3590*/  UPRMT UR4, UR50, 0x654, UR4 ;  /* 0x0000065432047896 */ /* 0x000fd20008000004 */
[----:B------:R-:W-:Y:S03]  /*35a0*/  SYNCS.ARRIVE.TRANS64.RED.A1T0 RZ, [UR4], RZ ;  /* 0x000000ffffff79a7 */ /* 0x000fe60008100404 */
.L_x_65:
[----:B------:R-:W-:Y:S05]  /*35b0*/  BSYNC B0 ;  /* 0x0000000000007941 */ /* 0x000fea0003800000 */
.L_x_64:
[----:B------:R-:W-:Y:S01]  /*35c0*/  UIADD3 UR36, UR36, 0x1, URZ ;  /* 0x0000000124247890 */ /* 0x000fe2000fffe03f */
[----:B------:R-:W-:Y:S01]  /*35d0*/  BSSY B0, `(.L_x_67) ;  /* 0x0000038000007945 */ /* 0x000fe20003800000 */
[----:B------:R-:W-:Y:S02]  /*35e0*/  IMAD.MOV.U32 R35, RZ, RZ, RZ ;  /* 0x000000ffff237224 */ /* 0x000fe400078e00ff */
[----:B------:R-:W-:-:S04]  /*35f0*/  UISETP.NE.AND UP0, UPT, UR36, 0x4, UPT ;  /* 0x000000042400788c */ /* 0x000fc8000bf05270 */
[----:B------:R-:W-:Y:S01]  /*3600*/  USEL UR36, UR36, URZ, UP0 ;  /* 0x0000003f24247287 */ /* 0x000fe20008000000 */
[----:B------:R-:W-:Y:S11]  /*3610*/  @P0 BRA `(.L_x_68) ;  /* 0x0000000000cc0947 */ /* 0x000ff60003800000 */
[----:B------:R-:W-:-:S13]  /*3620*/  ISETP.NE.AND P3, PT, R159, 0x3, PT ;  /* 0x000000039f00780c */ /* 0x000fda0003f65270 */
[----:B------:R-:W-:Y:S05]  /*3630*/  @!P3 BRA `(.L_x_69) ;  /* 0x000000000004b947 */ /* 0x000fea0003800000 */
[----:B------:R-:W-:Y:S01]  /*3640*/  BPT.TRAP 0x1 ;  /* 0x000000040000795c */ /* 0x000fe20000300000 */
.L_x_69:
[C---:B-1----:R-:W-:Y:S01]  /*3650*/  LEA R4, R0.reuse, UR45, 0x3 ;  /* 0x0000002d00047c11 */ /* 0x042fe2000f8e18ff */
[----:B------:R-:W-:Y:S01]  /*3660*/  VIADD R37, R0, 0x1 ;  /* 0x0000000100257836 */ /* 0x000fe20000000000 */
[----:B------:R-:W-:Y:S01]  /*3670*/  SHF.L.U32 R5, RZ, 0x1f, RZ ;  /* 0x0000001fff057819 */ /* 0x000fe200000006ff */
[----:B------:R-:W-:Y:S03]  /*3680*/  BSSY B1, `(.L_x_70) ;  /* 0x0000004000017945 */ /* 0x000fe60003800000 */
[----:B------:R-:W1:Y:S01]  /*3690*/  SYNCS.PHASECHK.TRANS64.TRYWAIT P5, [R4+URZ+0x40], R5 ;  /* 0x00004005040075a7 */ /* 0x000e6200080a017f */
[----:B------:R-:W-:Y:S01]  /*36a0*/  ISETP.NE.AND P3, PT, R37, 0x4, PT ;  /* 0x000000042500780c */ /* 0x000fe20003f65270 */
[----:B-1----:R-:W-:-:S12]  /*36b0*/  @!P5 BRA `(.L_x_71) ;  /* 0x0000006000e8d947 */ /* 0x002fd80003800000 */
.L_x_235:
[----:B------:R-:W-:Y:S05]  /*36c0*/  BSYNC B1 ;  /* 0x0000000000017941 */ /* 0x000fea0003800000 */
.L_x_70:
[----:B------:R-:W-:Y:S05]  /*36d0*/  @P4 BRA `(.L_x_72) ;  /* 0x0000000000944947 */ /* 0x000fea0003800000 */
[----:B------:R-:W-:Y:S01]  /*36e0*/  IMAD R12, R0, 0x2000, R27 ;  /* 0x00002000000c7824 */ /* 0x000fe200078e021b */
[----:B------:R-:W-:Y:S05]  /*36f0*/  WARPSYNC.ALL ;  /* 0x0000000000007948 */ /* 0x000fea0003800000 */
[----:B-1----:R-:W-:Y:S01]  /*3700*/  IMAD R5, R155, 0x2, R12 ;  /* 0x000000029b057824 */ /* 0x002fe200078e020c */
[----:B------:R-:W1:Y:S05]  /*3710*/  LDSM.16.M88.4 R8, [R12] ;  /* 0x000000000c08783b */ /* 0x000e6a0000000200 */
[----:B------:R-:W2:Y:S01]  /*3720*/  LDSM.16.M88.4 R4, [R5] ;  /* 0x000000000504783b */ /* 0x000ea20000000200 */
[----:B-1----:R-:W-:Y:S01]  /*3730*/  SHF.L.U32 R0, R8, 0x10, RZ ;  /* 0x0000001008007819 */ /* 0x002fe200000006ff */
[C---:B------:R-:W-:Y:S01]  /*3740*/  IMAD.U32 R14, R9.reuse, 0x10000, RZ ;  /* 0x00010000090e7824 */ /* 0x040fe200078e00ff */
[----:B------:R-:W-:Y:S01]  /*3750*/  LOP3.LUT R20, R9, 0xffff0000, RZ, 0xc0, !PT ;  /* 0xffff000009147812 */ /* 0x000fe200078ec0ff */
[----:B------:R-:W-:Y:S01]  /*3760*/  IMAD.U32 R26, R10, 0x10000, RZ ;  /* 0x000100000a1a7824 */ /* 0x000fe200078e00ff */
[----:B------:R-:W-:Y:S01]  /*3770*/  LOP3.LUT R8, R8, 0xffff0000, RZ, 0xc0, !PT ;  /* 0xffff000008087812 */ /* 0x000fe200078ec0ff */
[----:B--2---:R-:W-:Y:S01]  /*3780*/  IMAD.U32 R30, R4, 0x10000, RZ ;  /* 0x00010000041e7824 */ /* 0x004fe200078e00ff */
[----:B------:R-:W-:Y:S01]  /*3790*/  LOP3.LUT R10, R10, 0xffff0000, RZ, 0xc0, !PT ;  /* 0xffff00000a0a7812 */ /* 0x000fe200078ec0ff */
[----:B------:R-:W-:Y:S01]  /*37a0*/  IMAD.U32 R40, R6, 0x10000, RZ ;  /* 0x0001000006287824 */ /* 0x000fe200078e00ff */
[C---:B------:R-:W-:Y:S01]  /*37b0*/  LOP3.LUT R156, R11.reuse, 0xffff0000, RZ, 0xc0, !PT ;  /* 0xffff00000b9c7812 */ /* 0x040fe200078ec0ff */
[----:B------:R-:W-:Y:S01]  /*37c0*/  IMAD.U32 R28, R11, 0x10000, RZ ;  /* 0x000100000b1c7824 */ /* 0x000fe200078e00ff */
[----:B------:R-:W-:Y:S01]  /*37d0*/  LOP3.LUT R4, R4, 0xffff0000, RZ, 0xc0, !PT ;  /* 0xffff000004047812 */ /* 0x000fe200078ec0ff */
[C---:B------:R-:W-:Y:S01]  /*37e0*/  IMAD.U32 R36, R5.reuse, 0x10000, RZ ;  /* 0x0001000005247824 */ /* 0x040fe200078e00ff */
[----:B------:R-:W-:Y:S01]  /*37f0*/  LOP3.LUT R38, R5, 0xffff0000, RZ, 0xc0, !PT ;  /* 0xffff000005267812 */ /* 0x000fe200078ec0ff */
[----:B------:R-:W-:Y:S01]  /*3800*/  IMAD.U32 R42, R7, 0x10000, RZ ;  /* 0x00010000072a7824 */ /* 0x000fe200078e00ff */
[----:B------:R-:W-:Y:S01]  /*3810*/  LOP3.LUT R6, R6, 0xffff0000, RZ, 0xc0, !PT ;  /* 0xffff000006067812 */ /* 0x000fe200078ec0ff */
        /* <DEDUP_REMOVED lines=17> */
.L_x_72:
[----:B------:R-:W-:Y:S02]  /*3930*/  SEL R35, RZ, 0x1, P3 ;  /* 0x00000001ff237807 */ /* 0x000fe40001800000 */
[----:B------:R-:W-:-:S07]  /*3940*/  SEL R0, R37, RZ, P3 ;  /* 0x000000ff25007207 */ /* 0x000fce0001800000 */
.L_x_68:
[----:B------:R-:W-:Y:S05]  /*3950*/  BSYNC B0 ;  /* 0x0000000000007941 */ /* 0x000fea0003800000 */
.L_x_67:
        /* <DEDUP_REMOVED lines=45> */
.L_x_74:
[----:B------:R-:W-:Y:S05]  /*3c30*/  BSYNC B0 ;  /* 0x0000000000007941 */ /* 0x000fea0003800000 */
.L_x_73:
[----:B------:R-:W-:Y:S01]  /*3c40*/  IADD3 R36, R24, 0x4200, RZ ;  /* 0x0000420018247810 */ /* 0x000fe20007ffe0ff */
[----:B------:R-:W-:Y:S04]  /*3c50*/  BAR.SYNC.DEFER_BLOCKING 0x1, 0x100 ;  /* 0x0044000000007b1d */ /* 0x000fe80000010000 */
[----:B------:R-:W-:Y:S02]  /*3c60*/  IMAD R36, R155, 0x2, R36 ;  /* 0x000000029b247824 */ /* 0x000fe400078e0224 */
[----:B------:R-:W-:Y:S04]  /*3c70*/  BSSY B0, `(.L_x_75) ;  /* 0x0000009000007945 */ /* 0x000fe80003800000 */
[----:B------:R-:W-:Y:S05]  /*3c80*/  @P0 BRA `(.L_x_76) ;  /* 0x00000000001c0947 */ /* 0x000fea0003800000 */
[----:B------:R-:W-:-:S13]  /*3c90*/  ISETP.NE.AND P3, PT, R159, 0x3, PT ;  /* 0x000000039f00780c */ /* 0x000fda0003f65270 */
[----:B------:R-:W-:Y:S05]  /*3ca0*/  @!P3 BRA `(.L_x_77) ;  /* 0x000000000004b947 */ /* 0x000fea0003800000 */
[----:B------:R-:W-:Y:S01]  /*3cb0*/  BPT.TRAP 0x1 ;  /* 0x000000040000795c */ /* 0x000fe20000300000 */
.L_x_77:
[----:B------:R-:W-:-:S04]  /*3cc0*/  ULEA UR4, UR36, UR45, 0x3 ;  /* 0x0000002d24047291 */ /* 0x000fc8000f8e183f */
[----:B------:R-:W-:-:S04]  /*3cd0*/  UIADD3 UR4, UR4, 0x60, URZ ;  /* 0x0000006004047890 */ /* 0x000fc8000fffe03f */
[----:B------:R-:W-:-:S09]  /*3ce0*/  UPRMT UR4, UR50, 0x654, UR4 ;  /* 0x0000065432047896 */ /* 0x000fd20008000004 */
[----:B------:R-:W-:Y:S03]  /*3cf0*/  SYNCS.ARRIVE.TRANS64.RED.A1T0 RZ, [UR4], RZ ;  /* 0x000000ffffff79a7 */ /* 0x000fe60008100404 */
.L_x_76:
[----:B------:R-:W-:Y:S05]  /*3d00*/  BSYNC B0 ;  /* 0x0000000000007941 */ /* 0x000fea0003800000 */
.L_x_75:
[----:B------:R-:W-:Y:S01]  /*3d10*/  UIADD3 UR4, UR36, 0x1, URZ ;  /* 0x0000000124047890 */ /* 0x000fe2000fffe03f */
[----:B------:R-:W-:Y:S03]  /*3d20*/  BSSY B0, `(.L_x_78) ;  /* 0x0000038000007945 */ /* 0x000fe60003800000 */
[----:B------:R-:W-:-:S04]  /*3d30*/  UISETP.NE.AND UP0, UPT, UR4, 0x4, UPT ;  /* 0x000000040400788c */ /* 0x000fc8000bf05270 */
[----:B------:R-:W-:Y:S01]  /*3d40*/  USEL UR5, UR4, URZ, UP0 ;  /* 0x0000003f04057287 */ /* 0x000fe20008000000 */
[----:B------:R-:W-:Y:S11]  /*3d50*/  @P0 BRA `(.L_x_79) ;  /* 0x0000000000d00947 */ /* 0x000ff60003800000 */
[----:B------:R-:W-:-:S13]  /*3d60*/  ISETP.NE.AND P3, PT, R159, 0x3, PT ;  /* 0x000000039f00780c */ /* 0x000fda0003f65270 */
[----:B------:R-:W-:Y:S05]  /*3d70*/  @!P3 BRA `(.L_x_80) ;  /* 0x000000000004b947 */ /* 0x000fea0003800000 */
[----:B------:R-:W-:Y:S01]  /*3d80*/  BPT.TRAP 0x1 ;  /* 0x000000040000795c */ /* 0x000fe20000300000 */
.L_x_80:
[C---:B-1----:R-:W-:Y:S01]  /*3d90*/  LEA R5, R0.reuse, UR45, 0x3 ;  /* 0x0000002d00057c11 */ /* 0x042fe2000f8e18ff */
[----:B------:R-:W-:Y:S01]  /*3da0*/  VIADD R37, R0, 0x1 ;  /* 0x0000000100257836 */ /* 0x000fe20000000000 */
[----:B------:R-:W-:Y:S01]  /*3db0*/  SHF.L.U32 R4, R35, 0x1f, RZ ;  /* 0x0000001f23047819 */ /* 0x000fe200000006ff */
[----:B------:R-:W-:Y:S03]  /*3dc0*/  BSSY B1, `(.L_x_81) ;  /* 0x0000005000017945 */ /* 0x000fe60003800000 */
[----:B------:R-:W1:Y:S01]  /*3dd0*/  SYNCS.PHASECHK.TRANS64.TRYWAIT P5, [R5+URZ+0x40], R4 ;  /* 0x00004004050075a7 */ /* 0x000e6200080a017f */
[----:B------:R-:W-:-:S04]  /*3de0*/  ISETP.NE.AND P3, PT, R37, 0x4, PT ;  /* 0x000000042500780c */ /* 0x000fc80003f65270 */
[----:B------:R-:W-:Y:S01]  /*3df0*/  SEL R46, RZ, 0x1, P3 ;  /* 0x00000001ff2e7807 */ /* 0x000fe20001800000 */
[----:B-1----:R-:W-:Y:S08]  /*3e00*/  @!P5 BRA `(.L_x_82) ;  /* 0x0000005c0028d947 */ /* 0x002ff00003800000 */
.L_x_236:
[----:B------:R-:W-:Y:S05]  /*3e10*/  BSYNC B1 ;  /* 0x0000000000017941 */ /* 0x000fea0003800000 */
.L_x_81:
[----:B------:R-:W-:Y:S05]  /*3e20*/  @P4 BRA `(.L_x_83) ;  /* 0x0000000000944947 */ /* 0x000fea0003800000 */
[----:B------:R-:W-:Y:S01]  /*3e30*/  IMAD R12, R0, 0x2000, R27 ;  /* 0x00002000000c7824 */ /* 0x000fe200078e021b */
[----:B------:R-:W-:Y:S05]  /*3e40*/  WARPSYNC.ALL ;  /* 0x0000000000007948 */ /* 0x000fea0003800000 */
[----:B-1----:R-:W-:Y:S01]  /*3e50*/  IMAD R5, R155, 0x2, R12 ;  /* 0x000000029b057824 */ /* 0x002fe200078e020c */
[----:B------:R-:W1:Y:S05]  /*3e60*/  LDSM.16.M88.4 R8, [R12] ;  /* 0x000000000c08783b */ /* 0x000e6a0000000200 */
[----:B------:R-:W2:Y:S01]  /*3e70*/  LDSM.16.M88.4 R4, [R5] ;  /* 0x000000000504783b */ /* 0x000ea20000000200 */
[----:B-1----:R-:W-:Y:S01]  /*3e80*/  IMAD.U32 R0, R8, 0x10000, RZ ;  /* 0x0001000008007824 */ /* 0x002fe200078e00ff */
[C---:B------:R-:W-:Y:S01]  /*3e90*/  LOP3.LUT R20, R9.reuse, 0xffff0000, RZ, 0xc0, !PT ;  /* 0xffff000009147812 */ /* 0x040fe200078ec0ff */
[----:B------:R-:W-:Y:S01]  /*3ea0*/  IMAD.U32 R14, R9, 0x10000, RZ ;  /* 0x00010000090e7824 */ /* 0x000fe200078e00ff */
[----:B------:R-:W-:Y:S01]  /*3eb0*/  SHF.L.U32 R26, R10, 0x10, RZ ;  /* 0x000000100a1a7819 */ /* 0x000fe200000006ff */
[C---:B------:R-:W-:Y:S01]  /*3ec0*/  IMAD.U32 R28, R11.reuse, 0x10000, RZ ;  /* 0x000100000b1c7824 */ /* 0x040fe200078e00ff */
[----:B------:R-:W-:Y:S01]  /*3ed0*/  LOP3.LUT R8, R8, 0xffff0000, RZ, 0xc0, !PT ;  /* 0xffff000008087812 */ /* 0x000fe200078ec0ff */
[----:B--2---:R-:W-:Y:S01]  /*3ee0*/  IMAD.U32 R30, R4, 0x10000, RZ ;  /* 0x00010000041e7824 */ /* 0x004fe200078e00ff */
[----:B------:R-:W-:Y:S01]  /*3ef0*/  LOP3.LUT R10, R10, 0xffff0000, RZ, 0xc0, !PT ;  /* 0xffff00000a0a7812 */ /* 0x000fe200078ec0ff */
[----:B------:R-:W-:Y:S01]  /*3f00*/  IMAD.U32 R42, R6, 0x10000, RZ ;  /* 0x00010000062a7824 */ /* 0x000fe200078e00ff */
[----:B------:R-:W-:Y:S01]  /*3f10*/  LOP3.LUT R156, R11, 0xffff0000, RZ, 0xc0, !PT ;  /* 0xffff00000b9c7812 */ /* 0x000fe200078ec0ff */
[----:B------:R-:W-:Y:S01]  /*3f20*/  IMAD.U32 R38, R5, 0x10000, RZ ;  /* 0x0001000005267824 */ /* 0x000fe200078e00ff */
[----:B------:R-:W-:Y:S01]  /*3f30*/  LOP3.LUT R4, R4, 0xffff0000, RZ, 0xc0, !PT ;  /* 0xffff000004047812 */ /* 0x000fe200078ec0ff */
[----:B------:R-:W-:Y:S01]  /*3f40*/  IMAD.U32 R44, R7, 0x10000, RZ ;  /* 0x00010000072c7824 */ /* 0x000fe200078e00ff */
[----:B------:R-:W-:Y:S01]  /*3f50*/  LOP3.LUT R40, R5, 0xffff0000, RZ, 0xc0, !PT ;  /* 0xffff000005287812 */ /* 0x000fe200078ec0ff */
[C---:B------:R-:W-:Y:S01]  /*3f60*/  FMUL R13, R153.reuse, R14 ;  /* 0x0000000e990d7220 */ /* 0x040fe20000400000 */
        /* <DEDUP_REMOVED lines=17> */
.L_x_83:
[----:B------:R-:W-:Y:S02]  /*4080*/  LOP3.LUT R35, R35, R46, RZ, 0x3c, !PT ;  /* 0x0000002e23237212 */ /* 0x000fe400078e3cff */
[----:B------:R-:W-:-:S07]  /*4090*/  SEL R0, R37, RZ, P3 ;  /* 0x000000ff25007207 */ /* 0x000fce0001800000 */
.L_x_79:
[----:B------:R-:W-:Y:S05]  /*40a0*/  BSYNC B0 ;  /* 0x0000000000007941 */ /* 0x000fea0003800000 */
.L_x_78:
        /* <DEDUP_REMOVED lines=45> */
.L_x_85:
[----:B------:R-:W-:Y:S05]  /*4380*/  BSYNC B0 ;  /* 0x0000000000007941 */ /* 0x000fea0003800000 */
.L_x_84:
[----:B-1----:R-:W-:Y:S01]  /*4390*/  VIADD R4, R24, 0x6200 ;  /* 0x0000620018047836 */ /* 0x002fe20000000000 */
[----:B------:R-:W-:Y:S04]  /*43a0*/  BAR.SYNC.DEFER_BLOCKING 0x1, 0x100 ;  /* 0x0044000000007b1d */ /* 0x000fe80000010000 */
[----:B------:R-:W-:Y:S02]  /*43b0*/  LEA R33, R155, R4, 0x1 ;  /* 0x000000049b217211 */ /* 0x000fe400078e08ff */
[----:B------:R-:W-:Y:S04]  /*43c0*/  BSSY B0, `(.L_x_86) ;  /* 0x0000009000007945 */ /* 0x000fe80003800000 */
[----:B------:R-:W-:Y:S05]  /*43d0*/  @P0 BRA `(.L_x_87) ;  /* 0x00000000001c0947 */ /* 0x000fea0003800000 */
[----:B------:R-:W-:-:S13]  /*43e0*/  ISETP.NE.AND P3, PT, R159, 0x3, PT ;  /* 0x000000039f00780c */ /* 0x000fda0003f65270 */
[----:B------:R-:W-:Y:S05]  /*43f0*/  @!P3 BRA `(.L_x_88) ;  /* 0x000000000004b947 */ /* 0x000fea0003800000 */
[----:B------:R-:W-:Y:S01]  /*4400*/  BPT.TRAP 0x1 ;  /* 0x000000040000795c */ /* 0x000fe20000300000 */
.L_x_88:
[----:B------:R-:W-:-:S04]  /*4410*/  ULEA UR4, UR5, UR45, 0x3 ;  /* 0x0000002d05047291 */ /* 0x000fc8000f8e183f */
[----:B------:R-:W-:-:S04]  /*4420*/  UIADD3 UR4, UR4, 0x60, URZ ;  /* 0x0000006004047890 */ /* 0x000fc8000fffe03f */
[----:B------:R-:W-:-:S09]  /*4430*/  UPRMT UR4, UR50, 0x654, UR4 ;  /* 0x0000065432047896 */ /* 0x000fd20008000004 */
[----:B------:R-:W-:Y:S03]  /*4440*/  SYNCS.ARRIVE.TRANS64.RED.A1T0 RZ, [UR4], RZ ;  /* 0x000000ffffff79a7 */ /* 0x000fe60008100404 */
.L_x_87:
[----:B------:R-:W-:Y:S05]  /*4450*/  BSYNC B0 ;  /* 0x0000000000007941 */ /* 0x000fea0003800000 */
.L_x_86:
        /* <DEDUP_REMOVED lines=8> */
.L_x_91:
[C---:B------:R-:W-:Y:S01]  /*44e0*/  LEA R4, R0.reuse, UR45, 0x3 ;  /* 0x0000002d00047c11 */ /* 0x040fe2000f8e18ff */
[----:B------:R-:W-:Y:S01]  /*44f0*/  VIADD R9, R0, 0x1 ;  /* 0x0000000100097836 */ /* 0x000fe20000000000 */
[----:B------:R-:W-:Y:S01]  /*4500*/  SHF.L.U32 R5, R35, 0x1f, RZ ;  /* 0x0000001f23057819 */ /* 0x000fe200000006ff */
[----:B------:R-:W-:Y:S03]  /*4510*/  BSSY B1, `(.L_x_92) ;  /* 0x0000005000017945 */ /* 0x000fe60003800000 */
[----:B------:R-:W1:Y:S01]  /*4520*/  SYNCS.PHASECHK.TRANS64.TRYWAIT P5, [R4+URZ+0x40], R5 ;  /* 0x00004005040075a7 */ /* 0x000e6200080a017f */
[----:B------:R-:W-:-:S04]  /*4530*/  ISETP.NE.AND P3, PT, R9, 0x4, PT ;  /* 0x000000040900780c */ /* 0x000fc80003f65270 */
[----:B------:R-:W-:Y:S01]  /*4540*/  SEL R48, RZ, 0x1, P3 ;  /* 0x00000001ff307807 */ /* 0x000fe20001800000 */
[----:B-1----:R-:W-:Y:S08]  /*4550*/  @!P5 BRA `(.L_x_93) ;  /* 0x000000540068d947 */ /* 0x002ff00003800000 */
.L_x_237:
[----:B------:R-:W-:Y:S05]  /*4560*/  BSYNC B1 ;  /* 0x0000000000017941 */ /* 0x000fea0003800000 */
.L_x_92:
[----:B------:R-:W-:Y:S05]  /*4570*/  @P4 BRA `(.L_x_94) ;  /* 0x0000000000944947 */ /* 0x000fea0003800000 */
[----:B------:R-:W-:Y:S01]  /*4580*/  IMAD R12, R0, 0x2000, R27 ;  /* 0x00002000000c7824 */ /* 0x000fe200078e021b */
[----:B------:R-:W-:Y:S05]  /*4590*/  WARPSYNC.ALL ;  /* 0x0000000000007948 */ /* 0x000fea0003800000 */
[----:B------:R-:W-:Y:S01]  /*45a0*/  IMAD R29, R155, 0x2, R12 ;  /* 0x000000029b1d7824 */ /* 0x000fe200078e020c */
[----:B-1----:R-:W1:Y:S05]  /*45b0*/  LDSM.16.M88.4 R4, [R12] ;  /* 0x000000000c04783b */ /* 0x002e6a0000000200 */
[----:B------:R-:W2:Y:S01]  /*45c0*/  LDSM.16.M88.4 R28, [R29] ;  /* 0x000000001d1c783b */ /* 0x000ea20000000200 */
[----:B-1----:R-:W-:Y:S01]  /*45d0*/  SHF.L.U32 R26, R7, 0x10, RZ ;  /* 0x00000010071a7819 */ /* 0x002fe200000006ff */
[C---:B------:R-:W-:Y:S01]  /*45e0*/  IMAD.U32 R0, R4.reuse, 0x10000, RZ ;  /* 0x0001000004007824 */ /* 0x040fe200078e00ff */
[----:B------:R-:W-:Y:S01]  /*45f0*/  LOP3.LUT R4, R4, 0xffff0000, RZ, 0xc0, !PT ;  /* 0xffff000004047812 */ /* 0x000fe200078ec0ff */
[----:B------:R-:W-:Y:S01]  /*4600*/  IMAD.U32 R10, R6, 0x10000, RZ ;  /* 0x00010000060a7824 */ /* 0x000fe200078e00ff */
[C---:B------:R-:W-:Y:S01]  /*4610*/  LOP3.LUT R14, R5.reuse, 0xffff0000, RZ, 0xc0, !PT ;  /* 0xffff0000050e7812 */ /* 0x040fe200078ec0ff */
[C---:B--2---:R-:W-:Y:S01]  /*4620*/  IMAD.U32 R38, R28.reuse, 0x10000, RZ ;  /* 0x000100001c267824 */ /* 0x044fe200078e00ff */
[----:B------:R-:W-:Y:S01]  /*4630*/  LOP3.LUT R28, R28, 0xffff0000, RZ, 0xc0, !PT ;  /* 0xffff00001c1c7812 */ /* 0x000fe200078ec0ff */
[----:B------:R-:W-:Y:S01]  /*4640*/  IMAD.U32 R44, R30, 0x10000, RZ ;  /* 0x000100001e2c7824 */ /* 0x000fe200078e00ff */
[----:B------:R-:W-:Y:S01]  /*4650*/  LOP3.LUT R6, R6, 0xffff0000, RZ, 0xc0, !PT ;  /* 0xffff000006067812 */ /* 0x000fe200078ec0ff */
        /* <DEDUP_REMOVED lines=23> */
.L_x_94:
[----:B------:R-:W-:Y:S02]  /*47d0*/  LOP3.LUT R35, R35, R48, RZ, 0x3c, !PT ;  /* 0x0000003023237212 */ /* 0x000fe400078e3cff */
[----:B------:R-:W-:-:S07]  /*47e0*/  SEL R0, R9, RZ, P3 ;  /* 0x000000ff09007207 */ /* 0x000fce0001800000 */
.L_x_90:
[----:B------:R-:W-:Y:S05]  /*47f0*/  BSYNC B0 ;  /* 0x0000000000007941 */ /* 0x000fea0003800000 */
.L_x_89:
        /* <DEDUP_REMOVED lines=27> */
[----:B------:R1:W-:Y:S01]  /*49b0*/  STSM.16.M88.4 [R32], R8 ;  /* 0x0000000820007844 */ /* 0x0003e20000000200 */
        /* <DEDUP_REMOVED lines=17> */
.L_x_96:
[----:B------:R-:W-:Y:S05]  /*4ad0*/  BSYNC B0 ;  /* 0x0000000000007941 */ /* 0x000fea0003800000 */
.L_x_95:
[----:B------:R-:W-:Y:S06]  /*4ae0*/  BAR.SYNC.DEFER_BLOCKING 0x1, 0x100 ;  /* 0x0044000000007b1d */ /* 0x000fec0000010000 */
[----:B------:R-:W-:Y:S04]  /*4af0*/  BSSY B0, `(.L_x_97) ;  /* 0x0000009000007945 */ /* 0x000fe80003800000 */
[----:B------:R-:W-:Y:S05]  /*4b00*/  @P0 BRA `(.L_x_98) ;  /* 0x00000000001c0947 */ /* 0x000fea0003800000 */
[----:B------:R-:W-:-:S13]  /*4b10*/  ISETP.NE.AND P3, PT, R159, 0x3, PT ;  /* 0x000000039f00780c */ /* 0x000fda0003f65270 */
[----:B------:R-:W-:Y:S05]  /*4b20*/  @!P3 BRA `(.L_x_99) ;  /* 0x000000000004b947 */ /* 0x000fea0003800000 */
[----:B------:R-:W-:Y:S01]  /*4b30*/  BPT.TRAP 0x1 ;  /* 0x000000040000795c */ /* 0x000fe20000300000 */
.L_x_99:
[----:B------:R-:W-:-:S04]  /*4b40*/  ULEA UR4, UR5, UR45, 0x3 ;  /* 0x0000002d05047291 */ /* 0x000fc8000f8e183f */
[----:B------:R-:W-:-:S04]  /*4b50*/  UIADD3 UR4, UR4, 0x60, URZ ;  /* 0x0000006004047890 */ /* 0x000fc8000fffe03f */
[----:B------:R-:W-:-:S09]  /*4b60*/  UPRMT UR4, UR50, 0x654, UR4 ;  /* 0x0000065432047896 */ /* 0x000fd20008000004 */
[----:B------:R-:W-:Y:S03]  /*4b70*/  SYNCS.ARRIVE.TRANS64.RED.A1T0 RZ, [UR4], RZ ;  /* 0x000000ffffff79a7 */ /* 0x000fe60008100404 */
.L_x_98:
[----:B------:R-:W-:Y:S05]  /*4b80*/  BSYNC B0 ;  /* 0x0000000000007941 */ /* 0x000fea0003800000 */
.L_x_97:
        /* <DEDUP_REMOVED lines=8> */
.L_x_102:
        /* <DEDUP_REMOVED lines=8> */
.L_x_238:
[----:B------:R-:W-:Y:S05]  /*4c90*/  BSYNC B1 ;  /* 0x0000000000017941 */ /* 0x000fea0003800000 */
.L_x_103:
[----:B------:R-:W-:Y:S05]  /*4ca0*/  @P4 BRA `(.L_x_105) ;  /* 0x0000000000944947 */ /* 0x000fea0003800000 */
[----:B------:R-:W-:Y:S01]  /*4cb0*/  IMAD R12, R0, 0x2000, R27 ;  /* 0x00002000000c7824 */ /* 0x000fe200078e021b */
[----:B------:R-:W-:Y:S05]  /*4cc0*/  WARPSYNC.ALL ;  /* 0x0000000000007948 */ /* 0x000fea0003800000 */
[----:B------:R-:W-:Y:S01]  /*4cd0*/  LEA R29, R155, R12, 0x1 ;  /* 0x0000000c9b1d7211 */ /* 0x000fe200078e08ff */
[----:B-1----:R-:W1:Y:S05]  /*4ce0*/  LDSM.16.M88.4 R4, [R12] ;  /* 0x000000000c04783b */ /* 0x002e6a0000000200 */
[----:B------:R-:W2:Y:S01]  /*4cf0*/  LDSM.16.M88.4 R28, [R29] ;  /* 0x000000001d1c783b */ /* 0x000ea20000000200 */
[C---:B-1----:R-:W-:Y:S01]  /*4d00*/  IMAD.U32 R0, R4.reuse, 0x10000, RZ ;  /* 0x0001000004007824 */ /* 0x042fe200078e00ff */
[----:B------:R-:W-:Y:S01]  /*4d10*/  LOP3.LUT R4, R4, 0xffff0000, RZ, 0xc0, !PT ;  /* 0xffff000004047812 */ /* 0x000fe200078ec0ff */
[----:B------:R-:W-:Y:S01]  /*4d20*/  IMAD.U32 R10, R6, 0x10000, RZ ;  /* 0x00010000060a7824 */ /* 0x000fe200078e00ff */
[----:B------:R-:W-:Y:S01]  /*4d30*/  LOP3.LUT R14, R5, 0xffff0000, RZ, 0xc0, !PT ;  /* 0xffff0000050e7812 */ /* 0x000fe200078ec0ff */
[----:B------:R-:W-:Y:S01]  /*4d40*/  IMAD.U32 R26, R7, 0x10000, RZ ;  /* 0x00010000071a7824 */ /* 0x000fe200078e00ff */
[----:B--2---:R-:W-:Y:S01]  /*4d50*/  SHF.L.U32 R42, R30, 0x10, RZ ;  /* 0x000000101e2a7819 */ /* 0x004fe200000006ff */
[C---:B------:R-:W-:Y:S01]  /*4d60*/  IMAD.U32 R32, R28.reuse, 0x10000, RZ ;  /* 0x000100001c207824 */ /* 0x040fe200078e00ff */
        /* <DEDUP_REMOVED lines=25> */
.L_x_105:
[----:B------:R-:W-:Y:S02]  /*4f00*/  LOP3.LUT R35, R35, R46, RZ, 0x3c, !PT ;  /* 0x0000002e23237212 */ /* 0x000fe400078e3cff */
[----:B------:R-:W-:-:S07]  /*4f10*/  SEL R0, R9, RZ, P3 ;  /* 0x000000ff09007207 */ /* 0x000fce0001800000 */
.L_x_101:
[----:B------:R-:W-:Y:S05]  /*4f20*/  BSYNC B0 ;  /* 0x0000000000007941 */ /* 0x000fea0003800000 */
.L_x_100:
        /* <DEDUP_REMOVED lines=23> */
[----:B------:R-:W-:Y:S02]  /*50a0*/  F2FP.RELU.BF16.F32.PACK_AB R113, R115, R114 ;  /* 0x000000727371723e */ /* 0x000fe400000018ff */
[----:B------:R-:W-:Y:S01]  /*50b0*/  F2FP.RELU.BF16.F32.PACK_AB R114, R117, R116 ;  /* 0x000000747572723e */ /* 0x000fe200000018ff */
[----:B------:R1:W-:Y:S01]  /*50c0*/  STSM.16.M88.4 [R24+0x2200], R4 ;  /* 0x0022000418007844 */ /* 0x0003e20000000200 */
        /* <DEDUP_REMOVED lines=19> */
.L_x_107:
[----:B------:R-:W-:Y:S05]  /*5200*/  BSYNC B0 ;  /* 0x0000000000007941 */ /* 0x000fea0003800000 */
.L_x_106:
[----:B------:R-:W-:Y:S06]  /*5210*/  BAR.SYNC.DEFER_BLOCKING 0x1, 0x100 ;  /* 0x0044000000007b1d */ /* 0x000fec0000010000 */
[----:B------:R-:W-:Y:S04]  /*5220*/  BSSY B0, `(.L_x_108) ;  /* 0x0000009000007945 */ /* 0x000fe80003800000 */
[----:B------:R-:W-:Y:S05]  /*5230*/  @P0 BRA `(.L_x_109) ;  /* 0x00000000001c0947 */ /* 0x000fea0003800000 */
[----:B------:R-:W-:-:S13]  /*5240*/  ISETP.NE.AND P3, PT, R159, 0x3, PT ;  /* 0x000000039f00780c */ /* 0x000fda0003f65270 */
[----:B------:R-:W-:Y:S05]  /*5250*/  @!P3 BRA `(.L_x_110) ;  /* 0x000000000004b947 */ /* 0x000fea0003800000 */
[----:B------:R-:W-:Y:S01]  /*5260*/  BPT.TRAP 0x1 ;  /* 0x000000040000795c */ /* 0x000fe20000300000 */
.L_x_110:
[----:B------:R-:W-:-:S04]  /*5270*/  ULEA UR4, UR5, UR45, 0x3 ;  /* 0x0000002d05047291 */ /* 0x000fc8000f8e183f */
[----:B------:R-:W-:-:S04]  /*5280*/  UIADD3 UR4, UR4, 0x60, URZ ;  /* 0x0000006004047890 */ /* 0x000fc8000fffe03f */
[----:B------:R-:W-:-:S09]  /*5290*/  UPRMT UR4, UR50, 0x654, UR4 ;  /* 0x0000065432047896 */ /* 0x000fd20008000004 */
[----:B------:R-:W-:Y:S03]  /*52a0*/  SYNCS.ARRIVE.TRANS64.RED.A1T0 RZ, [UR4], RZ ;  /* 0x000000ffffff79a7 */ /* 0x000fe60008100404 */
.L_x_109:
[----:B------:R-:W-:Y:S05]  /*52b0*/  BSYNC B0 ;  /* 0x0000000000007941 */ /* 0x000fea0003800000 */
.L_x_108:
        /* <DEDUP_REMOVED lines=8> */
.L_x_113:
        /* <DEDUP_REMOVED lines=8> */
.L_x_239:
[----:B------:R-:W-:Y:S05]  /*53c0*/  BSYNC B1 ;  /* 0x0000000000017941 */ /* 0x000fea0003800000 */
.L_x_114:
[----:B------:R-:W-:Y:S05]  /*53d0*/  @P4 BRA `(.L_x_116) ;  /* 0x0000000000944947 */ /* 0x000fea0003800000 */
[----:B------:R-:W-:Y:S01]  /*53e0*/  IMAD R12, R0, 0x2000, R27 ;  /* 0x00002000000c7824 */ /* 0x000fe200078e021b */
[----:B------:R-:W-:Y:S05]  /*53f0*/  WARPSYNC.ALL ;  /* 0x0000000000007948 */ /* 0x000fea0003800000 */
[----:B------:R-:W-:Y:S01]  /*5400*/  IMAD R29, R155, 0x2, R12 ;  /* 0x000000029b1d7824 */ /* 0x000fe200078e020c */
[----:B-1----:R-:W1:Y:S05]  /*5410*/  LDSM.16.M88.4 R4, [R12] ;  /* 0x000000000c04783b */ /* 0x002e6a0000000200 */
[----:B------:R-:W2:Y:S01]  /*5420*/  LDSM.16.M88.4 R28, [R29] ;  /* 0x000000001d1c783b */ /* 0x000ea20000000200 */
[----:B-1----:R-:W-:Y:S01]  /*5430*/  IMAD.U32 R0, R4, 0x10000, RZ ;  /* 0x0001000004007824 */ /* 0x002fe200078e00ff */
[----:B------:R-:W-:Y:S01]  /*5440*/  SHF.L.U32 R10, R6, 0x10, RZ ;  /* 0x00000010060a7819 */ /* 0x000fe200000006ff */
[----:B------:R-:W-:Y:S01]  /*5450*/  IMAD.U32 R26, R7, 0x10000, RZ ;  /* 0x00010000071a7824 */ /* 0x000fe200078e00ff */
[----:B------:R-:W-:Y:S01]  /*5460*/  LOP3.LUT R4, R4, 0xffff0000, RZ, 0xc0, !PT ;  /* 0xffff000004047812 */ /* 0x000fe200078ec0ff */
[C---:B------:R-:W-:Y:S01]  /*5470*/  IMAD.U32 R8, R5.reuse, 0x10000, RZ ;  /* 0x0001000005087824 */ /* 0x040fe200078e00ff */
[----:B------:R-:W-:Y:S01]  /*5480*/  LOP3.LUT R14, R5, 0xffff0000, RZ, 0xc0, !PT ;  /* 0xffff0000050e7812 */ /* 0x000fe200078ec0ff */
[C---:B--2---:R-:W-:Y:S01]  /*5490*/  IMAD.U32 R32, R28.reuse, 0x10000, RZ ;  /* 0x000100001c207824 */ /* 0x044fe200078e00ff */
        /* <DEDUP_REMOVED lines=25> */
.L_x_116:
[----:B------:R-:W-:Y:S02]  /*5630*/  LOP3.LUT R35, R35, R44, RZ, 0x3c, !PT ;  /* 0x0000002c23237212 */ /* 0x000fe400078e3cff */
[----:B------:R-:W-:-:S07]  /*5640*/  SEL R0, R9, RZ, P3 ;  /* 0x000000ff09007207 */ /* 0x000fce0001800000 */
.L_x_112:
[----:B------:R-:W-:Y:S05]  /*5650*/  BSYNC B0 ;  /* 0x0000000000007941 */ /* 0x000fea0003800000 */
.L_x_111:
        /* <DEDUP_REMOVED lines=45> */
.L_x_118:
[----:B------:R-:W-:Y:S05]  /*5930*/  BSYNC B0 ;  /* 0x0000000000007941 */ /* 0x000fea0003800000 */
.L_x_117:
[----:B------:R-:W-:Y:S06]  /*5940*/  BAR.SYNC.DEFER_BLOCKING 0x1, 0x100 ;  /* 0x0044000000007b1d */ /* 0x000fec0000010000 */
[----:B------:R-:W-:Y:S04]  /*5950*/  BSSY B0, `(.L_x_119) ;  /* 0x0000009000007945 */ /* 0x000fe80003800000 */
[----:B------:R-:W-:Y:S05]  /*5960*/  @P0 BRA `(.L_x_120) ;  /* 0x00000000001c0947 */ /* 0x000fea0003800000 */
[----:B------:R-:W-:-:S13]  /*5970*/  ISETP.NE.AND P3, PT, R159, 0x3, PT ;  /* 0x000000039f00780c */ /* 0x000fda0003f65270 */
[----:B------:R-:W-:Y:S05]  /*5980*/  @!P3 BRA `(.L_x_121) ;  /* 0x000000000004b947 */ /* 0x000fea0003800000 */
[----:B------:R-:W-:Y:S01]  /*5990*/  BPT.TRAP 0x1 ;  /* 0x000000040000795c */ /* 0x000fe20000300000 */
.L_x_121:
[----:B------:R-:W-:-:S04]  /*59a0*/  ULEA UR4, UR5, UR45, 0x3 ;  /* 0x0000002d05047291 */ /* 0x000fc8000f8e183f */
[----:B------:R-:W-:-:S04]  /*59b0*/  UIADD3 UR4, UR4, 0x60, URZ ;  /* 0x0000006004047890 */ /* 0x000fc8000fffe03f */
[----:B------:R-:W-:-:S09]  /*59c0*/  UPRMT UR4, UR50, 0x654, UR4 ;  /* 0x0000065432047896 */ /* 0x000fd20008000004 */
[----:B------:R-:W-:Y:S03]  /*59d0*/  SYNCS.ARRIVE.TRANS64.RED.A1T0 RZ, [UR4], RZ ;  /* 0x000000ffffff79a7 */ /* 0x000fe60008100404 */
.L_x_120:
[----:B------:R-:W-:Y:S05]  /*59e0*/  BSYNC B0 ;  /* 0x0000000000007941 */ /* 0x000fea0003800000 */
.L_x_119:
        /* <DEDUP_REMOVED lines=8> */
.L_x_124:
[----:B------:R-:W-:Y:S01]  /*5a70*/  SHF.L.U32 R35, R35, 0x1f, RZ ;  /* 0x0000001f23237819 */ /* 0x000fe200000006ff */
[----:B------:R-:W-:Y:S01]  /*5a80*/  BSSY B1, `(.L_x_125) ;  /* 0x0000004000017945 */ /* 0x000fe20003800000 */
[----:B-1----:R-:W-:-:S04]  /*5a90*/  LEA R4, R0, UR45, 0x3 ;  /* 0x0000002d00047c11 */ /* 0x002fc8000f8e18ff */
[----:B------:R-:W1:Y:S02]  /*5aa0*/  SYNCS.PHASECHK.TRANS64.TRYWAIT P3, [R4+URZ+0x40], R35 ;  /* 0x00004023040075a7 */ /* 0x000e64000806017f */
[----:B-1----:R-:W-:Y:S05]  /*5ab0*/  @!P3 BRA `(.L_x_126) ;  /* 0x00000040004cb947 */ /* 0x002fea0003800000 */
.L_x_240:
[----:B------:R-:W-:Y:S05]  /*5ac0*/  BSYNC B1 ;  /* 0x0000000000017941 */ /* 0x000fea0003800000 */
.L_x_125:
[----:B------:R-:W-:Y:S05]  /*5ad0*/  @P4 BRA `(.L_x_123) ;  /* 0x0000000000944947 */ /* 0x000fea0003800000 */
[----:B------:R-:W-:Y:S01]  /*5ae0*/  IMAD R0, R0, 0x2000, R27 ;  /* 0x0000200000007824 */ /* 0x000fe200078e021b */
[----:B------:R-:W-:Y:S05]  /*5af0*/  WARPSYNC.ALL ;  /* 0x0000000000007948 */ /* 0x000fea0003800000 */
[----:B------:R-:W-:Y:S01]  /*5b00*/  LEA R3, R155, R0, 0x1 ;  /* 0x000000009b037211 */ /* 0x000fe200078e08ff */
[----:B-1----:R-:W1:Y:S04]  /*5b10*/  LDSM.16.M88.4 R4, [R0] ;  /* 0x000000000004783b */ /* 0x002e680000000200 */
[----:B------:R-:W2:Y:S01]  /*5b20*/  LDSM.16.M88.4 R28, [R3] ;  /* 0x00000000031c783b */ /* 0x000ea20000000200 */
[C---:B-1----:R-:W-:Y:S01]  /*5b30*/  IMAD.U32 R8, R4.reuse, 0x10000, RZ ;  /* 0x0001000004087824 */ /* 0x042fe200078e00ff */
[----:B------:R-:W-:Y:S01]  /*5b40*/  LOP3.LUT R4, R4, 0xffff0000, RZ, 0xc0, !PT ;  /* 0xffff000004047812 */ /* 0x000fe200078ec0ff */
[----:B------:R-:W-:Y:S01]  /*5b50*/  IMAD.U32 R20, R6, 0x10000, RZ ;  /* 0x0001000006147824 */ /* 0x000fe200078e00ff */
[----:B------:R-:W-:Y:S01]  /*5b60*/  LOP3.LUT R14, R5, 0xffff0000, RZ, 0xc0, !PT ;  /* 0xffff0000050e7812 */ /* 0x000fe200078ec0ff */
[C---:B--2---:R-:W-:Y:S01]  /*5b70*/  IMAD.U32 R0, R28.reuse, 0x10000, RZ ;  /* 0x000100001c007824 */ /* 0x044fe200078e00ff */
[----:B------:R-:W-:Y:S01]  /*5b80*/  LOP3.LUT R28, R28, 0xffff0000, RZ, 0xc0, !PT ;  /* 0xffff00001c1c7812 */ /* 0x000fe200078ec0ff */
[----:B------:R-:W-:Y:S01]  /*5b90*/  IMAD.U32 R26, R7, 0x10000, RZ ;  /* 0x00010000071a7824 */ /* 0x000fe200078e00ff */
[----:B------:R-:W-:Y:S01]  /*5ba0*/  SHF.L.U32 R36, R30, 0x10, RZ ;  /* 0x000000101e247819 */ /* 0x000fe200000006ff */
        /* <DEDUP_REMOVED lines=24> */
.L_x_123:
[----:B------:R-:W-:Y:S05]  /*5d30*/  BSYNC B0 ;  /* 0x0000000000007941 */ /* 0x000fea0003800000 */
.L_x_122:
        /* <DEDUP_REMOVED lines=22> */
[----:B-1----:R-:W-:Y:S02]  /*5ea0*/  F2FP.RELU.BF16.F32.PACK_AB R4, R26, R23 ;  /* 0x000000171a04723e */ /* 0x002fe400000018ff */
        /* <DEDUP_REMOVED lines=22> */
.L_x_128:
[----:B------:R-:W-:Y:S05]  /*6010*/  BSYNC B0 ;  /* 0x0000000000007941 */ /* 0x000fea0003800000 */
.L_x_127:
[----:B------:R-:W-:Y:S06]  /*6020*/  BAR.SYNC.DEFER_BLOCKING 0x1, 0x100 ;  /* 0x0044000000007b1d */ /* 0x000fec0000010000 */
[----:B------:R-:W-:Y:S04]  /*6030*/  BSSY B0, `(.L_x_129) ;  /* 0x0000009000007945 */ /* 0x000fe80003800000 */
[----:B------:R-:W-:Y:S05]  /*6040*/  @P0 BRA `(.L_x_130) ;  /* 0x00000000001c0947 */ /* 0x000fea0003800000 */
[----:B------:R-:W-:-:S13]  /*6050*/  ISETP.NE.AND P0, PT, R159, 0x3, PT ;  /* 0x000000039f00780c */ /* 0x000fda0003f05270 */
[----:B------:R-:W-:Y:S05]  /*6060*/  @!P0 BRA `(.L_x_131) ;  /* 0x0000000000048947 */ /* 0x000fea0003800000 */
[----:B------:R-:W-:Y:S01]  /*6070*/  BPT.TRAP 0x1 ;  /* 0x000000040000795c */ /* 0x000fe20000300000 */
.L_x_131:
[----:B------:R-:W-:-:S04]  /*6080*/  ULEA UR4, UR36, UR45, 0x3 ;  /* 0x0000002d24047291 */ /* 0x000fc8000f8e183f */
[----:B------:R-:W-:-:S04]  /*6090*/  UIADD3 UR4, UR4, 0x60, URZ ;  /* 0x0000006004047890 */ /* 0x000fc8000fffe03f */
[----:B------:R-:W-:-:S09]  /*60a0*/  UPRMT UR4, UR50, 0x654, UR4 ;  /* 0x0000065432047896 */ /* 0x000fd20008000004 */
[----:B------:R-:W-:Y:S03]  /*60b0*/  SYNCS.ARRIVE.TRANS64.RED.A1T0 RZ, [UR4], RZ ;  /* 0x000000ffffff79a7 */ /* 0x000fe60008100404 */
.L_x_130:
[----:B------:R-:W-:Y:S05]  /*60c0*/  BSYNC B0 ;  /* 0x0000000000007941 */ /* 0x000fea0003800000 */
.L_x_129:
[----:B------:R-:W-:Y:S01]  /*60d0*/  IADD3 R16, P0, R16, UR46, RZ ;  /* 0x0000002e10107c10 */ /* 0x000fe2000ff1e0ff */
[----:B------:R-:W-:Y:S01]  /*60e0*/  ULDC.64 UR4, c[0x0][0x8f8] ;  /* 0x00023e0000047ab9 */ /* 0x000fe20000000a00 */
[----:B------:R-:W-:Y:S01]  /*60f0*/  UIADD3 UR36, UR36, 0x1, URZ ;  /* 0x0000000124247890 */ /* 0x000fe2000fffe03f */
[----:B------:R-:W-:Y:S01]  /*6100*/  PRMT R0, RZ, 0x7610, R0 ;  /* 0x00007610ff007816 */ /* 0x000fe20000000000 */
[----:B------:R-:W-:Y:S01]  /*6110*/  UMOV UR55, 0xffffffff ;  /* 0xffffffff00377882 */ /* 0x000fe20000000000 */
[----:B------:R-:W-:Y:S01]  /*6120*/  IADD3.X R17, R17, UR38, RZ, P0, !PT ;  /* 0x0000002611117c10 */ /* 0x000fe200087fe4ff */
[----:B------:R-:W-:Y:S01]  /*6130*/  UISETP.NE.AND UP0, UPT, UR36, 0x4, UPT ;  /* 0x000000042400788c */ /* 0x000fe2000bf05270 */
[----:B------:R-:W-:Y:S01]  /*6140*/  ISETP.GE.U32.AND P0, PT, R16, UR4, PT ;  /* 0x0000000410007c0c */ /* 0x000fe2000bf06070 */
[----:B------:R-:W-:Y:S02]  /*6150*/  IMAD.MOV.U32 R23, RZ, RZ, -0x1 ;  /* 0xffffffffff177424 */ /* 0x000fe400078e00ff */
[----:B------:R-:W-:Y:S01]  /*6160*/  USEL UR36, UR36, URZ, UP0 ;  /* 0x0000003f24247287 */ /* 0x000fe20008000000 */
[----:B------:R-:W-:Y:S01]  /*6170*/  ISETP.GE.U32.AND.EX P0, PT, R17, UR5, PT, P0 ;  /* 0x0000000511007c0c */ /* 0x000fe2000bf06100 */
[----:B------:R-:W-:-:S12]  /*6180*/  IMAD.MOV.U32 R156, RZ, RZ, -0x1 ;  /* 0xffffffffff9c7424 */ /* 0x000fd800078e00ff */
[----:B------:R-:W-:Y:S05]  /*6190*/  @P0 BRA `(.L_x_132) ;  /* 0x0000000400680947 */ /* 0x000fea0003800000 */
[----:B-1----:R-:W1:Y:S01]  /*61a0*/  S2R R12, SR_CTAID.X ;  /* 0x00000000000c7919 */ /* 0x002e620000002500 */
[----:B------:R-:W2:Y:S01]  /*61b0*/  LDC.64 R10, c[0x0][0x8d0] ;  /* 0x00023400ff0a7b82 */ /* 0x000ea20000000a00 */
[----:B------:R-:W-:Y:S01]  /*61c0*/  ULDC UR4, c[0x0][0x150] ;  /* 0x0000540000047ab9 */ /* 0x000fe20000000800 */
[----:B------:R-:W-:Y:S01]  /*61d0*/  IMAD.MOV.U32 R8, RZ, RZ, R16 ;  /* 0x000000ffff087224 */ /* 0x000fe200078e0010 */
[----:B------:R-:W3:Y:S01]  /*61e0*/  S2R R24, SR_CTAID.Y ;  /* 0x0000000000187919 */ /* 0x000ee20000002600 */
[----:B------:R-:W-:-:S04]  /*61f0*/  IMAD.MOV.U32 R9, RZ, RZ, R17 ;  /* 0x000000ffff097224 */ /* 0x000fc800078e0011 */
[----:B------:R-:W4:Y:S08]  /*6200*/  LDC R25, c[0x0][0x144] ;  /* 0x00005100ff197b82 */ /* 0x000f300000000800 */
[----:B------:R-:W3:Y:S08]  /*6210*/  LDC R0, c[0x0][0x8d8] ;  /* 0x00023600ff007b82 */ /* 0x000ef00000000800 */
[----:B------:R-:W3:Y:S01]  /*6220*/  LDC.64 R14, c[0x0][0x8c8] ;  /* 0x00023200ff0e7b82 */ /* 0x000ee20000000a00 */
[----:B--2---:R-:W-:-:S04]  /*6230*/  ISETP.NE.U32.AND P0, PT, R10, RZ, PT ;  /* 0x000000ff0a00720c */ /* 0x004fc80003f05070 */
[----:B------:R-:W-:Y:S02]  /*6240*/  ISETP.NE.AND.EX P0, PT, R11, RZ, PT, P0 ;  /* 0x000000ff0b00720c */ /* 0x000fe40003f05300 */
[----:B-1----:R-:W-:-:S05]  /*6250*/  I2FP.F32.U32 R3, R12 ;  /* 0x0000000c00037245 */ /* 0x002fca0000201000 */
[----:B------:R-:W-:-:S04]  /*6260*/  FMUL R3, R3, UR4 ;  /* 0x0000000403037c20 */ /* 0x000fc80008400000 */
[----:B------:R1:W2:Y:S02]  /*6270*/  F2I.U32.TRUNC.NTZ R23, R3 ;  /* 0x0000000300177305 */ /* 0x0002a4000020f000 */
[----:B----4-:R-:W-:Y:S05]  /*6280*/  @!P0 BRA `(.L_x_133) ;  /* 0x0000000000288947 */ /* 0x010fea0003800000 */
[----:B-1----:R-:W1:Y:S02]  /*6290*/  LDC R3, c[0x0][0x8dc] ;  /* 0x00023700ff037b82 */ /* 0x002e640000000800 */
[----:B-1----:R-:W-:-:S05]  /*62a0*/  IADD3 R3, P0, R16, R3, RZ ;  /* 0x0000000310037210 */ /* 0x002fca0007f1e0ff */
[----:B------:R-:W-:-:S04]  /*62b0*/  IMAD.X R13, RZ, RZ, R17, P0 ;  /* 0x000000ffff0d7224 */ /* 0x000fc800000e0611 */
[----:B------:R-:W-:-:S04]  /*62c0*/  IMAD.WIDE.U32 R4, R13, R10, RZ ;  /* 0x0000000a0d047225 */ /* 0x000fc800078e00ff */
[----:B------:R-:W-:-:S04]  /*62d0*/  IMAD.WIDE.U32 R6, P0, R3, R11, R4 ;  /* 0x0000000b03067225 */ /* 0x000fc80007800004 */
[----:B------:R-:W-:Y:S01]  /*62e0*/  IMAD.WIDE.U32 R4, R3, R10, RZ ;  /* 0x0000000a03047225 */ /* 0x000fe200078e00ff */
[----:B------:R-:W-:-:S03]  /*62f0*/  IADD3.X R9, RZ, RZ, RZ, P0, !PT ;  /* 0x000000ffff097210 */ /* 0x000fc600007fe4ff */
[----:B------:R-:W-:Y:S01]  /*6300*/  IMAD.MOV.U32 R8, RZ, RZ, R7 ;  /* 0x000000ffff087224 */ /* 0x000fe200078e0007 */
[----:B------:R-:W-:-:S05]  /*6310*/  IADD3 RZ, P0, R5, R6, RZ ;  /* 0x0000000605ff7210 */ /* 0x000fca0007f1e0ff */
[----:B------:R-:W-:-:S08]  /*6320*/  IMAD.WIDE.U32.X R8, R13, R11, R8, P0 ;  /* 0x0000000b0d087225 */ /* 0x000fd000000e0408 */
.L_x_133:
[----:B------:R-:W4:Y:S01]  /*6330*/  LDC.64 R20, c[0x0][0x8e8] ;  /* 0x00023a00ff147b82 */ /* 0x000f220000000a00 */
[-C--:B---3--:R-:W-:Y:S01]  /*6340*/  SHF.R.U64 R31, R8, R0.reuse, R9 ;  /* 0x00000000081f7219 */ /* 0x088fe20000001209 */
[----:B--2---:R-:W-:Y:S01]  /*6350*/  IMAD.MOV R23, RZ, RZ, -R23 ;  /* 0x000000ffff177224 */ /* 0x004fe200078e0a17 */
[----:B------:R-:W-:Y:S01]  /*6360*/  SHF.R.U32.HI R0, RZ, R0, R9 ;  /* 0x00000000ff007219 */ /* 0x000fe20000011609 */
[----:B------:R-:W-:Y:S01]  /*6370*/  ULDC UR4, c[0x0][0x154] ;  /* 0x0000550000047ab9 */ /* 0x000fe20000000800 */
[----:B-1----:R-:W-:Y:S01]  /*6380*/  IADD3 R3, P0, RZ, -R31, RZ ;  /* 0x8000001fff037210 */ /* 0x002fe20007f1e0ff */
[----:B------:R-:W-:Y:S02]  /*6390*/  IMAD R26, R25, R23, R12 ;  /* 0x00000017191a7224 */ /* 0x000fe400078e020c */
[----:B------:R-:W1:Y:S01]  /*63a0*/  LDC R6, c[0x0][0x8c0] ;  /* 0x00023000ff067b82 */ /* 0x000e620000000800 */
[----:B------:R-:W-:Y:S02]  /*63b0*/  IMAD.MOV.U32 R7, RZ, RZ, 0x1 ;  /* 0x00000001ff077424 */ /* 0x000fe400078e00ff */
[----:B------:R-:W-:-:S04]  /*63c0*/  IMAD.X R5, RZ, RZ, ~R0, P0 ;  /* 0x000000ffff057224 */ /* 0x000fc800000e0e00 */
[-C--:B------:R-:W-:Y:S01]  /*63d0*/  IMAD R0, R5, R14.reuse, RZ ;  /* 0x0000000e05007224 */ /* 0x080fe200078e02ff */
[----:B------:R-:W2:Y:S01]  /*63e0*/  LDC R8, c[0x0][0x8b0] ;  /* 0x00022c00ff087b82 */ /* 0x000ea20000000800 */
[----:B------:R-:W-:-:S04]  /*63f0*/  IMAD.WIDE.U32 R4, R3, R14, R16 ;  /* 0x0000000e03047225 */ /* 0x000fc800078e0010 */
[----:B------:R-:W-:Y:S01]  /*6400*/  IMAD R3, R3, R15, R0 ;  /* 0x0000000f03037224 */ /* 0x000fe200078e0200 */
[----:B------:R-:W-:Y:S02]  /*6410*/  I2FP.F32.U32 R0, R24 ;  /* 0x0000001800007245 */ /* 0x000fe40000201000 */
[----:B------:R-:W3:Y:S01]  /*6420*/  LDC R28, c[0x0][0x900] ;  /* 0x00024000ff1c7b82 */ /* 0x000ee20000000800 */
[----:B------:R-:W-:Y:S01]  /*6430*/  IMAD.IADD R3, R5, 0x1, R3 ;  /* 0x0000000105037824 */ /* 0x000fe200078e0203 */
[----:B----4-:R-:W-:Y:S01]  /*6440*/  ISETP.NE.U32.AND P0, PT, R20, RZ, PT ;  /* 0x000000ff1400720c */ /* 0x010fe20003f05070 */
[----:B------:R-:W-:Y:S01]  /*6450*/  FMUL R0, R0, UR4 ;  /* 0x0000000400007c20 */ /* 0x000fe20008400000 */
[----:B------:R-:W-:Y:S02]  /*6460*/  IMAD.MOV.U32 R5, RZ, RZ, -0x1 ;  /* 0xffffffffff057424 */ /* 0x000fe400078e00ff */
[----:B------:R-:W-:Y:S01]  /*6470*/  ISETP.NE.AND.EX P0, PT, R21, RZ, PT, P0 ;  /* 0x000000ff1500720c */ /* 0x000fe20003f05300 */
[----:B------:R4:W3:Y:S01]  /*6480*/  F2I.U32.TRUNC.NTZ R13, R0 ;  /* 0x00000000000d7305 */ /* 0x0008e2000020f000 */
[----:B------:R-:W4:Y:S01]  /*6490*/  LDC R15, c[0x0][0x148] ;  /* 0x00005200ff0f7b82 */ /* 0x000f220000000800 */
[----:B-1----:R-:W-:-:S02]  /*64a0*/  SHF.R.U64 R12, R4, R6, R3 ;  /* 0x00000006040c7219 */ /* 0x002fc40000001203 */
[----:B------:R-:W-:-:S05]  /*64b0*/  SHF.R.U32.HI R3, RZ, R6, R3 ;  /* 0x00000006ff037219 */ /* 0x000fca0000011603 */
[----:B------:R-:W1:Y:S01]  /*64c0*/  LDC R25, c[0x0][0x8a8] ;  /* 0x00022a00ff197b82 */ /* 0x000e620000000800 */
[-CC-:B--2---:R-:W-:Y:S02]  /*64d0*/  SHF.R.U64 R10, R12, R8.reuse, R3.reuse ;  /* 0x000000080c0a7219 */ /* 0x184fe40000001203 */
[----:B------:R-:W-:-:S05]  /*64e0*/  SHF.R.U32.HI R3, RZ, R8, R3 ;  /* 0x00000008ff037219 */ /* 0x000fca0000011603 */
[----:B------:R-:W2:Y:S01]  /*64f0*/  LDC R27, c[0x0][0x8f0] ;  /* 0x00023c00ff1b7b82 */ /* 0x000ea20000000800 */
[-C--:B---3--:R-:W-:Y:S02]  /*6500*/  SHF.L.U32 R4, R5, R28.reuse, RZ ;  /* 0x0000001c05047219 */ /* 0x088fe400000006ff */
[-CC-:B------:R-:W-:Y:S02]  /*6510*/  SHF.R.U64 R14, R10, R28.reuse, R3.reuse ;  /* 0x0000001c0a0e7219 */ /* 0x180fe40000001203 */
[----:B------:R-:W-:Y:S02]  /*6520*/  SHF.R.U32.HI R5, RZ, R28, R3 ;  /* 0x0000001cff057219 */ /* 0x000fe40000011603 */
[----:B------:R-:W-:Y:S01]  /*6530*/  LOP3.LUT R23, RZ, R4, RZ, 0x33, !PT ;  /* 0x00000004ff177212 */ /* 0x000fe200078e33ff */
[----:B------:R-:W3:Y:S01]  /*6540*/  LDC R29, c[0x0][0x8e0] ;  /* 0x00023800ff1d7b82 */ /* 0x000ee20000000800 */
[----:B------:R-:W-:Y:S02]  /*6550*/  SHF.L.U32 R28, R7, R28, RZ ;  /* 0x0000001c071c7219 */ /* 0x000fe400000006ff */
[----:B------:R-:W-:-:S05]  /*6560*/  MOV R4, R14 ;  /* 0x0000000e00047202 */ /* 0x000fca0000000f00 */
[----:B------:R-:W1:Y:S01]  /*6570*/  LDC R30, c[0x0][0x8b8] ;  /* 0x00022e00ff1e7b82 */ /* 0x000e620000000800 */
        /* <DEDUP_REMOVED lines=11> */
.L_x_134:
[----:B------:R-:W-:Y:S01]  /*6630*/  ISETP.NE.AND P0, PT, R2, 0x1, PT ;  /* 0x000000010200780c */ /* 0x000fe20003f05270 */
[----:B------:R-:W-:Y:S01]  /*6640*/  IMAD.MOV R13, RZ, RZ, -R13 ;  /* 0x000000ffff0d7224 */ /* 0x000fe200078e0a0d */
[----:B--2-4-:R-:W-:Y:S01]  /*6650*/  SHF.R.U64 R0, R4, R27, R5 ;  /* 0x0000001b04007219 */ /* 0x014fe20000001205 */
[----:B-1----:R-:W-:Y:S01]  /*6660*/  VIADD R5, R25, 0xffffffff ;  /* 0xffffffff19057836 */ /* 0x002fe20000000000 */
[----:B------:R-:W-:Y:S02]  /*6670*/  LOP3.LUT R23, R10, R23, RZ, 0xc0, !PT ;  /* 0x000000170a177212 */ /* 0x000fe400078ec0ff */
[----:B------:R-:W-:Y:S01]  /*6680*/  R2UR UR55, R31 ;  /* 0x000000001f3772ca */ /* 0x000fe200000e0000 */
[----:B------:R-:W-:Y:S01]  /*6690*/  IMAD.MOV R3, RZ, RZ, -R0 ;  /* 0x000000ffff037224 */ /* 0x000fe200078e0a00 */
[----:B------:R-:W-:Y:S01]  /*66a0*/  LOP3.LUT R5, R12, R5, RZ, 0xc0, !PT ;  /* 0x000000050c057212 */ /* 0x000fe200078ec0ff */
[----:B------:R-:W-:Y:S02]  /*66b0*/  IMAD R23, R28, R0, R23 ;  /* 0x000000001c177224 */ /* 0x000fe400078e0217 */
[----:B---3--:R-:W-:Y:S01]  /*66c0*/  IMAD R0, R3, R29, R14 ;  /* 0x0000001d03007224 */ /* 0x008fe200078e020e */
[----:B------:R-:W-:Y:S01]  /*66d0*/  MOV R3, 0x1 ;  /* 0x0000000100037802 */ /* 0x000fe20000000f00 */
[----:B------:R-:W-:-:S02]  /*66e0*/  @P0 IMAD R26, R15, R13, R24 ;  /* 0x0000000d0f1a0224 */ /* 0x000fc400078e0218 */
[----:B------:R-:W-:Y:S02]  /*66f0*/  IMAD R0, R0, R25, R5 ;  /* 0x0000001900007224 */ /* 0x000fe400078e0205 */
[----:B------:R-:W-:-:S05]  /*6700*/  IMAD R23, R23, R30, R26 ;  /* 0x0000001e17177224 */ /* 0x000fca00078e021a */
[----:B------:R-:W-:Y:S02]  /*6710*/  SEL R156, R0, R23, !P0 ;  /* 0x00000017009c7207 */ /* 0x000fe40004000000 */
[----:B------:R-:W-:Y:S02]  /*6720*/  SEL R23, R23, R0, !P0 ;  /* 0x0000000017177207 */ /* 0x000fe40004000000 */
[----:B------:R-:W-:-:S07]  /*6730*/  PRMT R0, R3, 0x7610, R0 ;  /* 0x0000761003007816 */ /* 0x000fce0000000000 */
.L_x_132:
[----:B------:R-:W-:Y:S01]  /*6740*/  UIADD3 UR43, UR44, UR43, URZ ;  /* 0x0000002b2c2b7290 */ /* 0x000fe2000fffe03f */
[----:B------:R-:W-:Y:S01]  /*6750*/  LOP3.LUT P0, RZ, R0, 0xff, RZ, 0xc0, !PT ;  /* 0x000000ff00ff7812 */ /* 0x000fe2000780c0ff */
[----:B------:R-:W-:Y:S02]  /*6760*/  UIADD3 UR39, UR39, 0x8, URZ ;  /* 0x0000000827277890 */ /* 0x000fe4000fffe03f */
[----:B------:R-:W-:Y:S02]  /*6770*/  USHF.R.U32.HI UR4, URZ, 0x2, UR43 ;  /* 0x000000023f047899 */ /* 0x000fe4000801162b */
[----:B------:R-:W-:Y:S02]  /*6780*/  UISETP.GT.U32.AND UP0, UPT, UR43, 0x3, UPT ;  /* 0x000000032b00788c */ /* 0x000fe4000bf04070 */
[----:B------:R-:W-:Y:S02]  /*6790*/  ULOP3.LUT UR4, UR4, 0x1, URZ, 0xc0, !UPT ;  /* 0x0000000104047892 */ /* 0x000fe4000f8ec03f */
[----:B------:R-:W-:-:S02]  /*67a0*/  UISETP.LT.U32.AND UP1, UPT, UR44, 0x4, UP0 ;  /* 0x000000042c00788c */ /* 0x000fc40008721070 */
[----:B------:R-:W-:Y:S02]  /*67b0*/  UISETP.NE.U32.AND UP2, UPT, UR4, 0x1, UPT ;  /* 0x000000010400788c */ /* 0x000fe4000bf45070 */
[----:B------:R-:W-:Y:S02]  /*67c0*/  USEL UR5, URZ, 0x1, !UP1 ;  /* 0x000000013f057887 */ /* 0x000fe4000c800000 */
[----:B------:R-:W-:Y:S02]  /*67d0*/  UISETP.GT.U32.AND UP0, UPT, UR44, 0x3, !UP2 ;  /* 0x000000032c00788c */ /* 0x000fe4000d704070 */
[----:B------:R-:W-:Y:S02]  /*67e0*/  ULOP3.LUT UR43, UR43, 0x3, URZ, 0xc0, !UPT ;  /* 0x000000032b2b7892 */ /* 0x000fe4000f8ec03f */
[----:B------:R-:W-:-:S04]  /*67f0*/  USEL UR4, URZ, 0x1, !UP0 ;  /* 0x000000013f047887 */ /* 0x000fc8000c000000 */
[----:B------:R-:W-:Y:S01]  /*6800*/  ULOP3.LUT UR42, UR4, UR42, UR5, 0x96, !UPT ;  /* 0x0000002a042a7292 */ /* 0x000fe2000f8e9605 */
[----:B------:R-:W-:Y:S11]  /*6810*/  @P0 BRA `(.L_x_135) ;  /* 0xffffffac00100947 */ /* 0x000ff6000383ffff */
[----:B------:R-:W-:-:S13]  /*6820*/  PLOP3.LUT P0, PT, PT, PT, PT, 0x8, 0x0 ;  /* 0x000000000000781c */ /* 0x000fda0003f0e170 */
.L_x_18:
[----:B------:R-:W-:Y:S05]  /*6830*/  @P0 BRA `(.L_x_10) ;  /* 0x0000003000280947 */ /* 0x000fea0003800000 */
[----:B------:R-:W-:Y:S01]  /*6840*/  ULDC.64 UR6, c[0x0][0x588] ;  /* 0x0001620000067ab9 */ /* 0x000fe20000000a00 */
[----:B------:R-:W-:Y:S01]  /*6850*/  ISETP.NE.AND.EX P1, PT, R161, RZ, PT, P1 ;  /* 0x000000ffa100720c */ /* 0x000fe20003f25310 */
[----:B------:R-:W-:-:S04]  /*6860*/  DEPBAR.LE SB0, 0x0 ;  /* 0x000080000000791a */ /* 0x000fc80000000000 */
[----:B------:R-:W-:Y:S01]  /*6870*/  ISETP.NE.U32.AND P0, PT, RZ, UR6, PT ;  /* 0x00000006ff007c0c */ /* 0x000fe2000bf05070 */
[----:B------:R-:W-:Y:S03]  /*6880*/  BSSY B0, `(.L_x_136) ;  /* 0x0000014000007945 */ /* 0x000fe60003800000 */
[----:B------:R-:W-:-:S13]  /*6890*/  ISETP.NE.AND.EX P0, PT, RZ, UR7, PT, P0 ;  /* 0x00000007ff007c0c */ /* 0x000fda000bf05300 */
[----:B------:R-:W-:Y:S05]  /*68a0*/  @P0 BRA P1, `(.L_x_137) ;  /* 0x0000000000440947 */ /* 0x000fea0000800000 */
[----:B------:R-:W-:-:S04]  /*68b0*/  ISETP.NE.U32.AND P0, PT, R160, RZ, PT ;  /* 0x000000ffa000720c */ /* 0x000fc80003f05070 */
[----:B------:R-:W-:-:S13]  /*68c0*/  ISETP.NE.AND.EX P0, PT, R161, RZ, PT, P0 ;  /* 0x000000ffa100720c */ /* 0x000fda0003f05300 */
[----:B------:R-:W-:Y:S05]  /*68d0*/  @!P0 BRA `(.L_x_138) ;  /* 0x00000000002c8947 */ /* 0x000fea0003800000 */
[----:B------:R-:W-:-:S13]  /*68e0*/  LOP3.LUT P0, RZ, R152, 0xff, RZ, 0xc0, !PT ;  /* 0x000000ff98ff7812 */ /* 0x000fda000780c0ff */
[----:B------:R-:W-:Y:S05]  /*68f0*/  @!P0 BRA `(.L_x_139) ;  /* 0x0000000000108947 */ /* 0x000fea0003800000 */
[----:B-----5:R-:W-:-:S13]  /*6900*/  FSETP.NEU.AND P0, PT, R153, RZ, PT ;  /* 0x000000ff9900720b */ /* 0x020fda0003f0d000 */
[----:B------:R-:W-:Y:S05]  /*6910*/  @!P0 BREAK B0 ;  /* 0x0000000000008942 */ /* 0x000fea0003800000 */
[----:B------:R-:W-:Y:S05]  /*6920*/  @P0 BRA `(.L_x_137) ;  /* 0x0000000000240947 */ /* 0x000fea0003800000 */
[----:B------:R-:W-:Y:S05]  /*6930*/  BRA `(.L_x_10) ;  /* 0x0000002c00e87947 */ /* 0x000fea0003800000 */
.L_x_139:
[----:B------:R-:W-:-:S04]  /*6940*/  ISETP.NE.U32.AND P0, PT, RZ, UR6, PT ;  /* 0x00000006ff007c0c */ /* 0x000fc8000bf05070 */
[----:B------:R-:W-:-:S13]  /*6950*/  ISETP.NE.AND.EX P0, PT, RZ, UR7, PT, P0 ;  /* 0x00000007ff007c0c */ /* 0x000fda000bf05300 */
[----:B------:R-:W-:Y:S05]  /*6960*/  @!P0 BREAK B0 ;  /* 0x0000000000008942 */ /* 0x000fea0003800000 */
[----:B------:R-:W-:Y:S05]  /*6970*/  @P0 BRA `(.L_x_137) ;  /* 0x0000000000100947 */ /* 0x000fea0003800000 */
[----:B------:R-:W-:Y:S05]  /*6980*/  BRA `(.L_x_10) ;  /* 0x0000002c00d47947 */ /* 0x000fea0003800000 */
.L_x_138:
[----:B-----5:R-:W-:-:S13]  /*6990*/  FSETP.NEU.AND P0, PT, R153, RZ, PT ;  /* 0x000000ff9900720b */ /* 0x020fda0003f0d000 */
[----:B------:R-:W-:Y:S05]  /*69a0*/  @!P0 BREAK B0 ;  /* 0x0000000000008942 */ /* 0x000fea0003800000 */
[----:B------:R-:W-:Y:S05]  /*69b0*/  @!P0 BRA `(.L_x_10) ;  /* 0x0000002c00c88947 */ /* 0x000fea0003800000 */
.L_x_137:
[----:B------:R-:W-:Y:S05]  /*69c0*/  BSYNC B0 ;  /* 0x0000000000007941 */ /* 0x000fea0003800000 */
.L_x_136:
[----:B------:R-:W-:-:S04]  /*69d0*/  LOP3.LUT R19, R19, 0x1, RZ, 0xfc, !PT ;  /* 0x0000000113137812 */ /* 0x000fc800078efcff */
[----:B------:R-:W-:-:S13]  /*69e0*/  ISETP.NE.AND P0, PT, R19, 0x3, PT ;  /* 0x000000031300780c */ /* 0x000fda0003f05270 */
[----:B------:R-:W-:Y:S05]  /*69f0*/  @!P0 BRA `(.L_x_140) ;  /* 0x0000000000048947 */ /* 0x000fea0003800000 */
[----:B------:R-:W-:Y:S01]  /*6a00*/  BPT.TRAP 0x1 ;  /* 0x000000040000795c */ /* 0x000fe20000300000 */
.L_x_140:
[----:B------:R-:W3:Y:S01]  /*6a10*/  S2UR UR5, SR_CgaCtaId ;  /* 0x00000000000579c3 */ /* 0x000ee20000008800 */
[----:B------:R-:W-:Y:S02]  /*6a20*/  UMOV UR4, 0x400 ;  /* 0x0000040000047882 */ /* 0x000fe40000000000 */
[----:B---3--:R-:W-:-:S04]  /*6a30*/  ULEA UR4, UR5, UR4, 0x18 ;  /* 0x0000000405047291 */ /* 0x008fc8000f8ec03f */
[----:B------:R-:W-:-:S04]  /*6a40*/  ULEA UR4, UR36, UR4, 0x3 ;  /* 0x0000000424047291 */ /* 0x000fc8000f8e183f */
[----:B------:R-:W-:-:S04]  /*6a50*/  UIADD3 UR4, UR4, 0x60, URZ ;  /* 0x0000006004047890 */ /* 0x000fc8000fffe03f */
[----:B------:R-:W-:-:S09]  /*6a60*/  UPRMT UR4, UR5, 0x654, UR4 ;  /* 0x0000065405047896 */ /* 0x000fd20008000004 */
[----:B------:R-:W-:Y:S01]  /*6a70*/  SYNCS.ARRIVE.TRANS64.RED.A1T0 RZ, [UR4], RZ ;  /* 0x000000ffffff79a7 */ /* 0x000fe20008100404 */
[----:B------:R-:W-:Y:S05]  /*6a80*/  BRA `(.L_x_10) ;  /* 0x0000002c00947947 */ /* 0x000fea0003800000 */
.L_x_9:
[----:B------:R-:W-:Y:S01]  /*6a90*/  ULDC.64 UR4, c[0x0][0x8f8] ;  /* 0x00023e0000047ab9 */ /* 0x000fe20000000a00 */
[----:B------:R-:W-:Y:S01]  /*6aa0*/  PRMT R10, RZ, 0x7610, R10 ;  /* 0x00007610ff0a7816 */ /* 0x000fe2000000000a */
[----:B------:R-:W-:Y:S01]  /*6ab0*/  IMAD.MOV.U32 R13, RZ, RZ, -0x1 ;  /* 0xffffffffff0d7424 */ /* 0x000fe200078e00ff */
[----:B------:R-:W-:Y:S01]  /*6ac0*/  ISETP.GE.U32.AND P1, PT, R16, UR4, PT ;  /* 0x0000000410007c0c */ /* 0x000fe2000bf26070 */
[----:B------:R-:W-:Y:S02]  /*6ad0*/  IMAD.MOV.U32 R7, RZ, RZ, -0x1 ;  /* 0xffffffffff077424 */ /* 0x000fe400078e00ff */
[----:B------:R-:W-:Y:S01]  /*6ae0*/  IMAD.MOV.U32 R6, RZ, RZ, -0x1 ;  /* 0xffffffffff067424 */ /* 0x000fe200078e00ff */
[----:B------:R-:W-:-:S13]  /*6af0*/  ISETP.GE.U32.AND.EX P1, PT, R17, UR5, PT, P1 ;  /* 0x0000000511007c0c */ /* 0x000fda000bf26110 */
[----:B------:R-:W-:Y:S05]  /*6b00*/  @P1 BRA `(.L_x_141) ;  /* 0x00000004005c1947 */ /* 0x000fea0003800000 */
[----:B------:R-:W1:Y:S01]  /*6b10*/  LDC.64 R14, c[0x0][0x8d0] ;  /* 0x00023400ff0e7b82 */ /* 0x000e620000000a00 */
[----:B------:R-:W-:Y:S02]  /*6b20*/  IMAD.MOV.U32 R12, RZ, RZ, R16 ;  /* 0x000000ffff0c7224 */ /* 0x000fe400078e0010 */
[----:B------:R-:W-:-:S05]  /*6b30*/  IMAD.MOV.U32 R13, RZ, RZ, R17 ;  /* 0x000000ffff0d7224 */ /* 0x000fca00078e0011 */
        /* <DEDUP_REMOVED lines=15> */
.L_x_142:
[--C-:B------:R-:W-:Y:S01]  /*6c30*/  SHF.R.U64 R14, R12, R20, R13.reuse ;  /* 0x000000140c0e7219 */ /* 0x100fe2000000120d */
[----:B------:R-:W1:Y:S01]  /*6c40*/  LDC R26, c[0x0][0x8c0] ;  /* 0x00023000ff1a7b82 */ /* 0x000e620000000800 */
[----:B------:R-:W-:Y:S01]  /*6c50*/  I2FP.F32.U32 R7, R8 ;  /* 0x0000000800077245 */ /* 0x000fe20000201000 */
[----:B------:R-:W-:Y:S01]  /*6c60*/  ULDC UR4, c[0x0][0x150] ;  /* 0x0000540000047ab9 */ /* 0x000fe20000000800 */
[----:B------:R-:W-:Y:S02]  /*6c70*/  SHF.R.U32.HI R6, RZ, R20, R13 ;  /* 0x00000014ff067219 */ /* 0x000fe4000001160d */
[----:B------:R-:W-:Y:S01]  /*6c80*/  IADD3 R9, P1, RZ, -R14, RZ ;  /* 0x8000000eff097210 */ /* 0x000fe20007f3e0ff */
[----:B------:R-:W-:Y:S01]  /*6c90*/  FMUL R13, R7, UR4 ;  /* 0x00000004070d7c20 */ /* 0x000fe20008400000 */
[----:B------:R-:W-:Y:S01]  /*6ca0*/  ULDC UR4, c[0x0][0x154] ;  /* 0x0000550000047ab9 */ /* 0x000fe20000000800 */
[----:B------:R-:W2:Y:S02]  /*6cb0*/  LDC.64 R28, c[0x0][0x8e8] ;  /* 0x00023a00ff1c7b82 */ /* 0x000ea40000000a00 */
[----:B------:R-:W-:-:S02]  /*6cc0*/  IMAD.X R11, RZ, RZ, ~R6, P1 ;  /* 0x000000ffff0b7224 */ /* 0x000fc400008e0e06 */
[----:B------:R-:W3:Y:S01]  /*6cd0*/  F2I.U32.TRUNC.NTZ R13, R13 ;  /* 0x0000000d000d7305 */ /* 0x000ee2000020f000 */
[----:B------:R-:W-:-:S03]  /*6ce0*/  IMAD.WIDE.U32 R6, R9, R24, R16 ;  /* 0x0000001809067225 */ /* 0x000fc600078e0010 */
[----:B------:R-:W4:Y:S01]  /*6cf0*/  LDC R15, c[0x0][0x144] ;  /* 0x00005100ff0f7b82 */ /* 0x000f220000000800 */
[----:B------:R-:W-:-:S04]  /*6d00*/  IMAD R10, R11, R24, RZ ;  /* 0x000000180b0a7224 */ /* 0x000fc800078e02ff */
[----:B------:R-:W-:Y:S02]  /*6d10*/  IMAD R9, R9, R25, R10 ;  /* 0x0000001909097224 */ /* 0x000fe400078e020a */
[----:B------:R-:W-:Y:S01]  /*6d20*/  IMAD.MOV.U32 R10, RZ, RZ, -0x1 ;  /* 0xffffffffff0a7424 */ /* 0x000fe200078e00ff */
[----:B------:R-:W5:Y:S01]  /*6d30*/  LDC R20, c[0x0][0x8b0] ;  /* 0x00022c00ff147b82 */ /* 0x000f620000000800 */
[----:B------:R-:W-:Y:S01]  /*6d40*/  IMAD.IADD R7, R7, 0x1, R9 ;  /* 0x0000000107077824 */ /* 0x000fe200078e0209 */
[----:B------:R-:W-:-:S04]  /*6d50*/  I2FP.F32.U32 R9, R3 ;  /* 0x0000000300097245 */ /* 0x000fc80000201000 */
[-C--:B-1----:R-:W-:Y:S01]  /*6d60*/  SHF.R.U64 R12, R6, R26.reuse, R7 ;  /* 0x0000001a060c7219 */ /* 0x082fe20000001207 */
[----:B---3--:R-:W-:Y:S01]  /*6d70*/  IMAD.MOV R6, RZ, RZ, -R13 ;  /* 0x000000ffff067224 */ /* 0x008fe200078e0a0d */
[----:B------:R-:W1:Y:S01]  /*6d80*/  LDC R11, c[0x0][0x900] ;  /* 0x00024000ff0b7b82 */ /* 0x000e620000000800 */
[----:B--2---:R-:W-:Y:S01]  /*6d90*/  ISETP.NE.U32.AND P1, PT, R28, RZ, PT ;  /* 0x000000ff1c00720c */ /* 0x004fe20003f25070 */
[----:B------:R-:W-:Y:S01]  /*6da0*/  FMUL R9, R9, UR4 ;  /* 0x0000000409097c20 */ /* 0x000fe20008400000 */
[----:B------:R-:W-:Y:S02]  /*6db0*/  SHF.R.U32.HI R7, RZ, R26, R7 ;  /* 0x0000001aff077219 */ /* 0x000fe40000011607 */
[----:B------:R-:W-:-:S03]  /*6dc0*/  ISETP.NE.AND.EX P1, PT, R29, RZ, PT, P1 ;  /* 0x000000ff1d00720c */ /* 0x000fc60003f25310 */
[----:B------:R-:W2:Y:S01]  /*6dd0*/  LDC R24, c[0x0][0x148] ;  /* 0x00005200ff187b82 */ /* 0x000ea20000000800 */
[----:B----4-:R-:W-:Y:S02]  /*6de0*/  IMAD R25, R15, R6, R8 ;  /* 0x000000060f197224 */ /* 0x010fe400078e0208 */
[----:B------:R-:W-:-:S05]  /*6df0*/  IMAD.MOV.U32 R8, RZ, RZ, 0x1 ;  /* 0x00000001ff087424 */ /* 0x000fca00078e00ff */
[----:B------:R-:W3:Y:S01]  /*6e00*/  LDC R23, c[0x0][0x8a8] ;  /* 0x00022a00ff177b82 */ /* 0x000ee20000000800 */
[-CC-:B-----5:R-:W-:Y:S02]  /*6e10*/  SHF.R.U64 R15, R12, R20.reuse, R7.reuse ;  /* 0x000000140c0f7219 */ /* 0x1a0fe40000001207 */
[----:B------:R-:W-:Y:S02]  /*6e20*/  SHF.R.U32.HI R6, RZ, R20, R7 ;  /* 0x00000014ff067219 */ /* 0x000fe40000011607 */
[----:B------:R4:W1:Y:S03]  /*6e30*/  F2I.U32.TRUNC.NTZ R20, R9 ;  /* 0x0000000900147305 */ /* 0x000866000020f000 */
[----:B------:R-:W2:Y:S01]  /*6e40*/  LDC R27, c[0x0][0x8f0] ;  /* 0x00023c00ff1b7b82 */ /* 0x000ea20000000800 */
[-C--:B-1----:R-:W-:Y:S02]  /*6e50*/  SHF.L.U32 R10, R10, R11.reuse, RZ ;  /* 0x0000000b0a0a7219 */ /* 0x082fe400000006ff */
[----:B------:R-:W-:-:S02]  /*6e60*/  SHF.R.U64 R21, R15, R11, R6 ;  /* 0x0000000b0f157219 */ /* 0x000fc40000001206 */
[-C--:B------:R-:W-:Y:S02]  /*6e70*/  SHF.R.U32.HI R7, RZ, R11.reuse, R6 ;  /* 0x0000000bff077219 */ /* 0x080fe40000011606 */
[----:B------:R-:W-:Y:S01]  /*6e80*/  SHF.L.U32 R26, R8, R11, RZ ;  /* 0x0000000b081a7219 */ /* 0x000fe200000006ff */
[----:B------:R-:W1:Y:S01]  /*6e90*/  LDC R30, c[0x0][0x8e0] ;  /* 0x00023800ff1e7b82 */ /* 0x000e620000000800 */
[----:B------:R-:W-:Y:S02]  /*6ea0*/  LOP3.LUT R32, RZ, R10, RZ, 0x33, !PT ;  /* 0x0000000aff207212 */ /* 0x000fe400078e33ff */
[----:B------:R-:W-:-:S05]  /*6eb0*/  MOV R6, R21 ;  /* 0x0000001500067202 */ /* 0x000fca0000000f00 */
[----:B------:R-:W1:Y:S01]  /*6ec0*/  LDC R31, c[0x0][0x8b8] ;  /* 0x00022e00ff1f7b82 */ /* 0x000e620000000800 */
[----:B----4-:R-:W-:Y:S05]  /*6ed0*/  @!P1 BRA `(.L_x_143) ;  /* 0x0000000000289947 */ /* 0x010fea0003800000 */
[----:B------:R-:W4:Y:S02]  /*6ee0*/  LDC R6, c[0x0][0x8f4] ;  /* 0x00023d00ff067b82 */ /* 0x000f240000000800 */
[----:B----4-:R-:W-:-:S05]  /*6ef0*/  IADD3 R11, P1, R21, R6, RZ ;  /* 0x00000006150b7210 */ /* 0x010fca0007f3e0ff */
        /* <DEDUP_REMOVED lines=8> */
.L_x_143:
[----:B------:R-:W-:Y:S01]  /*6f80*/  ISETP.NE.AND P1, PT, R2, 0x1, PT ;  /* 0x000000010200780c */ /* 0x000fe20003f25270 */
[----:B---3--:R-:W-:Y:S01]  /*6f90*/  VIADD R9, R23, 0xffffffff ;  /* 0xffffffff17097836 */ /* 0x008fe20000000000 */
[----:B--2---:R-:W-:Y:S01]  /*6fa0*/  SHF.R.U64 R7, R6, R27, R7 ;  /* 0x0000001b06077219 */ /* 0x004fe20000001207 */
[----:B------:R-:W-:Y:S01]  /*6fb0*/  IMAD.MOV R20, RZ, RZ, -R20 ;  /* 0x000000ffff147224 */ /* 0x000fe200078e0a14 */
[----:B------:R-:W-:Y:S02]  /*6fc0*/  LOP3.LUT R6, R15, R32, RZ, 0xc0, !PT ;  /* 0x000000200f067212 */ /* 0x000fe400078ec0ff */
[----:B------:R-:W-:Y:S01]  /*6fd0*/  LOP3.LUT R12, R12, R9, RZ, 0xc0, !PT ;  /* 0x000000090c0c7212 */ /* 0x000fe200078ec0ff */
[----:B------:R-:W-:Y:S01]  /*6fe0*/  IMAD.MOV R8, RZ, RZ, -R7 ;  /* 0x000000ffff087224 */ /* 0x000fe200078e0a07 */
[----:B------:R-:W-:Y:S01]  /*6ff0*/  MOV R10, 0x1 ;  /* 0x00000001000a7802 */ /* 0x000fe20000000f00 */
[----:B------:R-:W-:-:S04]  /*7000*/  IMAD R6, R26, R7, R6 ;  /* 0x000000071a067224 */ /* 0x000fc800078e0206 */
[----:B------:R-:W-:Y:S02]  /*7010*/  @P1 IMAD R25, R24, R20, R3 ;  /* 0x0000001418191224 */ /* 0x000fe400078e0203 */
[----:B-1----:R-:W-:Y:S02]  /*7020*/  IMAD R3, R8, R30, R21 ;  /* 0x0000001e08037224 */ /* 0x002fe400078e0215 */
[----:B------:R-:W-:Y:S02]  /*7030*/  IMAD R13, R6, R31, R25 ;  /* 0x0000001f060d7224 */ /* 0x000fe400078e0219 */
[----:B------:R-:W-:-:S05]  /*7040*/  IMAD R6, R3, R23, R12 ;  /* 0x0000001703067224 */ /* 0x000fca00078e020c */
[----:B------:R-:W-:Y:S02]  /*7050*/  SEL R7, R6, R13, !P1 ;  /* 0x0000000d06077207 */ /* 0x000fe40004800000 */
[----:B------:R-:W-:Y:S01]  /*7060*/  SEL R13, R13, R6, !P1 ;  /* 0x000000060d0d7207 */ /* 0x000fe20004800000 */
[----:B------:R-:W-:-:S07]  /*7070*/  IMAD.MOV.U32 R6, RZ, RZ, R14 ;  /* 0x000000ffff067224 */ /* 0x000fce00078e000e */
.L_x_141:
[----:B------:R-:W-:-:S08]  /*7080*/  NOP ;  /* 0x0000000000007918 */ /* 0x000fd00000000000 */
[----:B------:R-:W1:-:S00]  /*7090*/  USETMAXREG.DEALLOC.CTAPOOL 0x28 ;  /* 0x00000028000079c8 */ /* 0x000e4000080e0500 */
[----:B-1----:R-:W-:-:S13]  /*70a0*/  ISETP.NE.AND P1, PT, R0, 0x1, PT ;  /* 0x000000010000780c */ /* 0x002fda0003f25270 */
[----:B------:R-:W-:Y:S05]  /*70b0*/  @!P1 BRA `(.L_x_10) ;  /* 0x0000002800089947 */ /* 0x000fea0003800000 */
[----:B------:R-:W-:Y:S05]  /*70c0*/  @!P4 BRA `(.L_x_144) ;  /* 0x000000180020c947 */ /* 0x000fea0003800000 */
[----:B------:R-:W-:-:S13]  /*70d0*/  ISETP.NE.OR P0, PT, R0, 0x2, P0 ;  /* 0x000000020000780c */ /* 0x000fda0000705670 */
[----:B------:R-:W-:Y:S05]  /*70e0*/  @P0 BRA `(.L_x_10) ;  /* 0x0000002400fc0947 */ /* 0x000fea0003800000 */
[----:B------:R-:W-:-:S13]  /*70f0*/  LOP3.LUT P1, RZ, R10, 0xff, RZ, 0xc0, !PT ;  /* 0x000000ff0aff7812 */ /* 0x000fda000782c0ff */
[----:B------:R-:W-:Y:S05]  /*7100*/  @!P1 BRA `(.L_x_145) ;  /* 0x0000000000189947 */ /* 0x000fea0003800000 */
[----:B------:R-:W-:Y:S01]  /*7110*/  UMOV UR4, 0x400 ;  /* 0x0000040000047882 */ /* 0x000fe20000000000 */
[----:B------:R-:W-:Y:S01]  /*7120*/  IMAD.MOV.U32 R0, RZ, RZ, RZ ;  /* 0x000000ffff007224 */ /* 0x000fe200078e00ff */
[----:B------:R-:W-:-:S04]  /*7130*/  ULEA UR4, UR37, UR4, 0x18 ;  /* 0x0000000425047291 */ /* 0x000fc8000f8ec03f */
[----:B------:R-:W-:-:S05]  /*7140*/  SHF.L.U32 R0, R0, 0x1f, RZ ;  /* 0x0000001f00007819 */ /* 0x000fca00000006ff */
[----:B------:R-:W1:Y:S02]  /*7150*/  SYNCS.PHASECHK.TRANS64.TRYWAIT P0, [UR4+0x88], R0 ;  /* 0x00008800ff0075a7 */ /* 0x000e640008000144 */
[----:B-1----:R-:W-:Y:S05]  /*7160*/  @!P0 BRA `(.L_x_146) ;  /* 0x0000002800b48947 */ /* 0x002fea0003800000 */
.L_x_145:
[----:B------:R-:W-:Y:S01]  /*7170*/  PRMT R9, RZ, 0x7610, R9 ;  /* 0x00007610ff097816 */ /* 0x000fe20000000009 */
[----:B------:R-:W-:Y:S06]  /*7180*/  @P3 BRA `(.L_x_147) ;  /* 0x0000000000243947 */ /* 0x000fec0003800000 */
[----:B------:R-:W-:Y:S02]  /*7190*/  ULDC.64 UR4, c[0x0][0x588] ;  /* 0x0001620000047ab9 */ /* 0x000fe40000000a00 */
[----:B------:R-:W-:-:S04]  /*71a0*/  ISETP.NE.U32.AND P0, PT, RZ, UR4, PT ;  /* 0x00000004ff007c0c */ /* 0x000fc8000bf05070 */
[----:B------:R-:W-:-:S13]  /*71b0*/  ISETP.NE.AND.EX P0, PT, RZ, UR5, PT, P0 ;  /* 0x00000005ff007c0c */ /* 0x000fda000bf05300 */
[----:B------:R-:W-:Y:S05]  /*71c0*/  @!P0 BRA `(.L_x_148) ;  /* 0x00000000000c8947 */ /* 0x000fea0003800000 */
[----:B------:R2:W5:Y:S01]  /*71d0*/  LDG.E R11, desc[UR48][R4.64] ;  /* 0x00000030040b7981 */ /* 0x000562000c1e1900 */
[----:B------:R-:W-:Y:S01]  /*71e0*/  IMAD.MOV.U32 R9, RZ, RZ, 0x1 ;  /* 0x00000001ff097424 */ /* 0x000fe200078e00ff */
[----:B------:R-:W-:Y:S06]  /*71f0*/  BRA `(.L_x_147) ;  /* 0x0000000000087947 */ /* 0x000fec0003800000 */
.L_x_148:
[----:B------:R-:W3:Y:S01]  /*7200*/  LDC R11, c[0x0][0x580] ;  /* 0x00016000ff0b7b82 */ /* 0x000ee20000000800 */
[----:B------:R-:W-:-:S07]  /*7210*/  IMAD.MOV.U32 R9, RZ, RZ, 0x1 ;  /* 0x00000001ff097424 */ /* 0x000fce00078e00ff */
.L_x_147:
[----:B------:R-:W-:Y:S05]  /*7220*/  @!P1 BRA `(.L_x_149) ;  /* 0x0000001400509947 */ /* 0x000fea0003800000 */
[----:B-1----:R-:W1:Y:S01]  /*7230*/  LDC R0, c[0x0][0x900] ;  /* 0x00024000ff007b82 */ /* 0x002e620000000800 */
[----:B--2---:R-:W-:Y:S01]  /*7240*/  IMAD.MOV.U32 R5, RZ, RZ, -0x1 ;  /* 0xffffffffff057424 */ /* 0x004fe200078e00ff */
[----:B------:R-:W-:Y:S01]  /*7250*/  LOP3.LUT R10, R19, 0x2, RZ, 0xfc, !PT ;  /* 0x00000002130a7812 */ /* 0x000fe200078efcff */
[----:B------:R-:W-:Y:S01]  /*7260*/  IMAD.MOV.U32 R15, RZ, RZ, 0x1 ;  /* 0x00000001ff0f7424 */ /* 0x000fe200078e00ff */
[----:B------:R-:W-:Y:S01]  /*7270*/  ULDC.64 UR22, c[0x0][0x198] ;  /* 0x0000660000167ab9 */ /* 0x000fe20000000a00 */
[----:B------:R-:W-:Y:S01]  /*7280*/  ULDC.64 UR4, c[0x0][0x588] ;  /* 0x0001620000047ab9 */ /* 0x000fe20000000a00 */
[----:B------:R-:W-:Y:S01]  /*7290*/  ULDC.64 UR6, c[0x0][0x8f8] ;  /* 0x00023e0000067ab9 */ /* 0x000fe20000000a00 */
[----:B------:R-:W-:Y:S01]  /*72a0*/  ULDC.64 UR14, c[0x0][0x590] ;  /* 0x00016400000e7ab9 */ /* 0x000fe20000000a00 */
[----:B------:R-:W2:Y:S01]  /*72b0*/  LDC R3, c[0x0][0x8a8] ;  /* 0x00022a00ff037b82 */ /* 0x000ea20000000800 */
[-C--:B-1----:R-:W-:Y:S02]  /*72c0*/  SHF.L.U32 R5, R5, R0.reuse, RZ ;  /* 0x0000000005057219 */ /* 0x082fe400000006ff */
[----:B------:R-:W-:-:S02]  /*72d0*/  SHF.L.U32 R0, R15, R0, RZ ;  /* 0x000000000f007219 */ /* 0x000fc400000006ff */
[----:B------:R-:W-:Y:S02]  /*72e0*/  LOP3.LUT R8, RZ, R5, RZ, 0x33, !PT ;  /* 0x00000005ff087212 */ /* 0x000fe400078e33ff */
[----:B--2---:R-:W-:-:S07]  /*72f0*/  IADD3 R3, R3, -0x1, RZ ;  /* 0xffffffff03037810 */ /* 0x004fce0007ffe0ff */
.L_x_205:
[----:B------:R-:W-:Y:S02]  /*7300*/  ISETP.NE.U32.AND P0, PT, RZ, UR14, PT ;  /* 0x0000000eff007c0c */ /* 0x000fe4000bf05070 */
[----:B------:R-:W-:Y:S02]  /*7310*/  R2UR UR43, R13 ;  /* 0x000000000d2b72ca */ /* 0x000fe400000e0000 */
[----:B------:R-:W-:Y:S02]  /*7320*/  R2UR UR42, R7 ;  /* 0x00000000072a72ca */ /* 0x000fe400000e0000 */
[----:B------:R-:W-:-:S09]  /*7330*/  ISETP.NE.AND.EX P0, PT, RZ, UR15, PT, P0 ;  /* 0x0000000fff007c0c */ /* 0x000fd2000bf05300 */
[----:B------:R-:W-:Y:S02]  /*7340*/  USHF.L.U32 UR43, UR43, 0x7, URZ ;  /* 0x000000072b2b7899 */ /* 0x000fe4000800063f */
[----:B------:R-:W-:Y:S02]  /*7350*/  USHF.L.U32 UR42, UR42, 0x8, URZ ;  /* 0x000000082a2a7899 */ /* 0x000fe4000800063f */
[----:B--234-:R-:W-:Y:S10]  /*7360*/  @!P0 BRA `(.L_x_150) ;  /* 0x00000000002c8947 */ /* 0x01cff40003800000 */
[----:B------:R-:W-:-:S04]  /*7370*/  ISETP.NE.U32.AND P1, PT, RZ, UR4, PT ;  /* 0x00000004ff007c0c */ /* 0x000fc8000bf25070 */
[----:B------:R-:W-:-:S13]  /*7380*/  ISETP.NE.AND.EX P1, PT, RZ, UR5, PT, P1 ;  /* 0x00000005ff007c0c */ /* 0x000fda000bf25310 */
[----:B------:R-:W-:Y:S05]  /*7390*/  @!P1 BRA `(.L_x_151) ;  /* 0x0000000000189947 */ /* 0x000fea0003800000 */
[----:B------:R-:W1:Y:S01]  /*73a0*/  LDC.64 R4, c[0x0][0x588] ;  /* 0x00016200ff047b82 */ /* 0x000e620000000a00 */
[----:B------:R-:W-:-:S04]  /*73b0*/  IMAD R7, R6, UR14, RZ ;  /* 0x0000000e06077c24 */ /* 0x000fc8000f8e02ff */
[----:B-1----:R-:W-:-:S05]  /*73c0*/  IMAD.WIDE R4, R7, 0x4, R4 ;  /* 0x0000000407047825 */ /* 0x002fca00078e0204 */
[----:B---3-5:R1:W5:Y:S01]  /*73d0*/  LDG.E R11, desc[UR48][R4.64] ;  /* 0x00000030040b7981 */ /* 0x028362000c1e1900 */
[----:B------:R-:W-:Y:S01]  /*73e0*/  IMAD.MOV.U32 R9, RZ, RZ, 0x1 ;  /* 0x00000001ff097424 */ /* 0x000fe200078e00ff */
[----:B------:R-:W-:Y:S06]  /*73f0*/  BRA `(.L_x_150) ;  /* 0x0000000000087947 */ /* 0x000fec0003800000 */
.L_x_151:
[----:B---3-5:R-:W2:Y:S01]  /*7400*/  LDC R11, c[0x0][0x580] ;  /* 0x00016000ff0b7b82 */ /* 0x028ea20000000800 */
[----:B------:R-:W-:-:S07]  /*7410*/  IMAD.MOV.U32 R9, RZ, RZ, 0x1 ;  /* 0x00000001ff097424 */ /* 0x000fce00078e00ff */
.L_x_150:
[----:B------:R-:W-:Y:S05]  /*7420*/  @!P0 BRA `(.L_x_152) ;  /* 0x00000000001c8947 */ /* 0x000fea0003800000 */
[----:B------:R-:W-:-:S13]  /*7430*/  LOP3.LUT P2, RZ, R9, 0xff, RZ, 0xc0, !PT ;  /* 0x000000ff09ff7812 */ /* 0x000fda000784c0ff */
[----:B-1----:R-:W1:Y:S02]  /*7440*/  @!P2 LDC.64 R4, c[0x0][0x588] ;  /* 0x00016200ff04ab82 */ /* 0x002e640000000a00 */
[----:B-1----:R-:W-:-:S04]  /*7450*/  @!P2 ISETP.NE.U32.AND P0, PT, R4, RZ, PT ;  /* 0x000000ff0400a20c */ /* 0x002fc80003f05070 */
[----:B------:R-:W-:Y:S02]  /*7460*/  @!P2 ISETP.NE.AND.EX P1, PT, R5, RZ, PT, P0 ;  /* 0x000000ff0500a20c */ /* 0x000fe40003f25300 */
[----:B--23-5:R-:W-:Y:S02]  /*7470*/  @P2 FSETP.EQ.AND P0, PT, R11, RZ, PT ;  /* 0x000000ff0b00220b */ /* 0x02cfe40003f02000 */
[----:B------:R-:W-:Y:S01]  /*7480*/  @!P2 PLOP3.LUT P0, PT, P1, PT, PT, 0x8, 0x0 ;  /* 0x000000000000a81c */ /* 0x000fe20000f0e170 */
[----:B------:R-:W-:-:S12]  /*7490*/  BRA `(.L_x_153) ;  /* 0x0000000000047947 */ /* 0x000fd80003800000 */
.L_x_152:
[----:B--23-5:R-:W-:-:S13]  /*74a0*/  FSETP.EQ.AND P0, PT, R11, RZ, PT ;  /* 0x000000ff0b00720b */ /* 0x02cfda0003f02000 */
.L_x_153:
[----:B------:R-:W-:Y:S02]  /*74b0*/  ISETP.NE.AND P2, PT, R10, 0x3, PT ;  /* 0x000000030a00780c */ /* 0x000fe40003f45270 */
[----:B------:R-:W-:-:S04]  /*74c0*/  ELECT P1, URZ, PT ;  /* 0x00000000003f782f */ /* 0x000fc80003820000 */
[----:B------:R-:W-:-:S07]  /*74d0*/  PLOP3.LUT P0, PT, P1, P0, PT, 0x20, 0x0 ;  /* 0x000000000000781c */ /* 0x000fce0000f00470 */
[----:B------:R-:W-:Y:S06]  /*74e0*/  @!P2 BRA `(.L_x_154) ;  /* 0x000000000004a947 */ /* 0x000fec0003800000 */
[----:B------:R-:W-:Y:S01]  /*74f0*/  BPT.TRAP 0x1 ;  /* 0x000000040000795c */ /* 0x000fe20000300000 */
.L_x_154:
[----:B------:R-:W2:Y:S01]  /*7500*/  S2UR UR37, SR_CgaCtaId ;  /* 0x00000000002579c3 */ /* 0x000ea20000008800 */
[----:B------:R-:W-:Y:S01]  /*7510*/  UMOV UR13, 0x400 ;  /* 0x00000400000d7882 */ /* 0x000fe20000000000 */
[----:B-1----:R-:W-:-:S05]  /*7520*/  IMAD.MOV.U32 R4, RZ, RZ, 0x1 ;  /* 0x00000001ff047424 */ /* 0x002fca00078e00ff */
[----:B------:R-:W-:Y:S01]  /*7530*/  SHF.L.U32 R4, R4, 0x1f, RZ ;  /* 0x0000001f04047819 */ /* 0x000fe200000006ff */
[----:B--2---:R-:W-:-:S09]  /*7540*/  ULEA UR13, UR37, UR13, 0x18 ;  /* 0x0000000d250d7291 */ /* 0x004fd2000f8ec03f */
[----:B------:R-:W1:Y:S02]  /*7550*/  SYNCS.PHASECHK.TRANS64.TRYWAIT P1, [UR13+0x60], R4 ;  /* 0x00006004ff0075a7 */ /* 0x000e64000802014d */
[----:B-1----:R-:W-:Y:S05]  /*7560*/  @!P1 BRA `(.L_x_155) ;  /* 0x0000002400cc9947 */ /* 0x002fea0003800000 */
.L_x_241:
[----:B------:R-:W-:Y:S04]  /*7570*/  BSSY B0, `(.L_x_156) ;  /* 0x000000e000007945 */ /* 0x000fe80003800000 */
[----:B------:R-:W-:Y:S05]  /*7580*/  @!P0 BRA `(.L_x_157) ;  /* 0x0000000000308947 */ /* 0x000fea0003800000 */
[----:B------:R-:W-:Y:S01]  /*7590*/  R2UR UR44, R6 ;  /* 0x00000000062c72ca */ /* 0x000fe200000e0000 */
[----:B------:R-:W-:Y:S02]  /*75a0*/  UIADD3 UR8, UP0, UR22, 0x3f0, URZ ;  /* 0x000003f016087890 */ /* 0x000fe4000ff1e03f */
[----:B------:R-:W-:Y:S02]  /*75b0*/  UIADD3 UR40, UR13, 0x200, URZ ;  /* 0x000002000d287890 */ /* 0x000fe4000fffe03f */
[----:B------:R-:W-:Y:S02]  /*75c0*/  UIADD3 UR41, UR13, 0x40, URZ ;  /* 0x000000400d297890 */ /* 0x000fe4000fffe03f */
[----:B------:R-:W-:Y:S01]  /*75d0*/  UIADD3.X UR9, URZ, UR23, URZ, UP0, !UPT ;  /* 0x000000173f097290 */ /* 0x000fe200087fe43f */
[----:B------:R-:W-:Y:S01]  /*75e0*/  UMOV UR10, 0x0 ;  /* 0x00000000000a7882 */ /* 0x000fe20000000000 */
[----:B------:R-:W-:-:S07]  /*75f0*/  UMOV UR11, 0x10000000 ;  /* 0x10000000000b7882 */ /* 0x000fce0000000000 */
[----:B------:R2:W-:Y:S02]  /*7600*/  UTMALDG.3D [UR40], [UR8], desc[UR10] ;  /* 0x00000a28080075b4 */ /* 0x0005e40008011000 */
[----:B--2---:R-:W-:Y:S05]  /*7610*/  @!P2 BRA `(.L_x_158) ;  /* 0x000000000004a947 */ /* 0x004fea0003800000 */
[----:B------:R-:W-:Y:S01]  /*7620*/  BPT.TRAP 0x1 ;  /* 0x000000040000795c */ /* 0x000fe20000300000 */
.L_x_158:
[----:B-1----:R-:W1:Y:S02]  /*7630*/  LDC R5, c[0x0][0x800] ;  /* 0x00020000ff057b82 */ /* 0x002e640000000800 */
[----:B-1----:R2:W-:Y:S02]  /*7640*/  SYNCS.ARRIVE.TRANS64.RED.A0TR RZ, [UR13+0x40], R5 ;  /* 0x00004005ffff79a7 */ /* 0x0025e4000830040d */
.L_x_157:
[----:B------:R-:W-:Y:S05]  /*7650*/  BSYNC B0 ;  /* 0x0000000000007941 */ /* 0x000fea0003800000 */
.L_x_156:
[----:B------:R-:W-:Y:S05]  /*7660*/  @!P2 BRA `(.L_x_159) ;  /* 0x000000000004a947 */ /* 0x000fea0003800000 */
[----:B------:R-:W-:Y:S01]  /*7670*/  BPT.TRAP 0x1 ;  /* 0x000000040000795c */ /* 0x000fe20000300000 */
.L_x_159:
[----:B------:R-:W-:-:S04]  /*7680*/  UIADD3 UR33, UR13, 0x40, URZ ;  /* 0x000000400d217890 */ /* 0x000fc8000fffe03f */
[----:B------:R-:W-:-:S09]  /*7690*/  UPRMT UR16, UR37, 0x654, UR33 ;  /* 0x0000065425107896 */ /* 0x000fd20008000021 */
[----:B------:R-:W-:Y:S01]  /*76a0*/  SYNCS.ARRIVE.TRANS64.RED.A1T0 RZ, [UR16], RZ ;  /* 0x000000ffffff79a7 */ /* 0x000fe20008100410 */
[----:B------:R-:W-:Y:S05]  /*76b0*/  @!P2 BRA `(.L_x_160) ;  /* 0x000000000004a947 */ /* 0x000fea0003800000 */
[----:B------:R-:W-:Y:S01]  /*76c0*/  BPT.TRAP 0x1 ;  /* 0x000000040000795c */ /* 0x000fe20000300000 */
.L_x_160:
[----:B------:R-:W3:Y:S02]  /*76d0*/  SYNCS.PHASECHK.TRANS64.TRYWAIT P1, [UR13+0x68], R4 ;  /* 0x00006804ff0075a7 */ /* 0x000ee4000802014d */
[----:B---3--:R-:W-:Y:S05]  /*76e0*/  @!P1 BRA `(.L_x_161) ;  /* 0x0000002400849947 */ /* 0x008fea0003800000 */
.L_x_242:
[----:B------:R-:W-:Y:S04]  /*76f0*/  BSSY B0, `(.L_x_162) ;  /* 0x0000010000007945 */ /* 0x000fe80003800000 */
[----:B------:R-:W-:Y:S05]  /*7700*/  @!P0 BRA `(.L_x_163) ;  /* 0x0000000000388947 */ /* 0x000fea0003800000 */
[----:B------:R-:W-:Y:S01]  /*7710*/  UIADD3 UR18, UP0, UR22, 0x3f0, URZ ;  /* 0x000003f016127890 */ /* 0x000fe2000ff1e03f */
[----:B------:R-:W-:Y:S01]  /*7720*/  R2UR UR12, R6 ;  /* 0x00000000060c72ca */ /* 0x000fe200000e0000 */
[----:B------:R-:W-:Y:S02]  /*7730*/  UIADD3 UR10, UR42, 0x20, URZ ;  /* 0x000000202a0a7890 */ /* 0x000fe4000fffe03f */
[----:B------:R-:W-:Y:S02]  /*7740*/  UIADD3 UR8, UR13, 0x2200, URZ ;  /* 0x000022000d087890 */ /* 0x000fe4000fffe03f */
[----:B------:R-:W-:Y:S02]  /*7750*/  UIADD3 UR9, UR13, 0x48, URZ ;  /* 0x000000480d097890 */ /* 0x000fe4000fffe03f */
[----:B------:R-:W-:Y:S01]  /*7760*/  UIADD3.X UR19, URZ, UR23, URZ, UP0, !UPT ;  /* 0x000000173f137290 */ /* 0x000fe200087fe43f */
[----:B------:R-:W-:Y:S01]  /*7770*/  UMOV UR20, 0x0 ;  /* 0x0000000000147882 */ /* 0x000fe20000000000 */
[----:B------:R-:W-:Y:S01]  /*7780*/  UMOV UR21, 0x10000000 ;  /* 0x1000000000157882 */ /* 0x000fe20000000000 */
[----:B------:R-:W-:-:S06]  /*7790*/  UMOV UR11, UR43 ;  /* 0x0000002b000b7c82 */ /* 0x000fcc0008000000 */
[----:B------:R3:W-:Y:S02]  /*77a0*/  UTMALDG.3D [UR8], [UR18], desc[UR20] ;  /* 0x00001408120075b4 */ /* 0x0007e40008011000 */
[----:B---3--:R-:W-:Y:S05]  /*77b0*/  @!P2 BRA `(.L_x_164) ;  /* 0x000000000004a947 */ /* 0x008fea0003800000 */
[----:B------:R-:W-:Y:S01]  /*77c0*/  BPT.TRAP 0x1 ;  /* 0x000000040000795c */ /* 0x000fe20000300000 */
.L_x_164:
[----:B-12---:R-:W1:Y:S02]  /*77d0*/  LDC R5, c[0x0][0x800] ;  /* 0x00020000ff057b82 */ /* 0x006e640000000800 */
[----:B-1----:R3:W-:Y:S02]  /*77e0*/  SYNCS.ARRIVE.TRANS64.RED.A0TR RZ, [UR13+0x48], R5 ;  /* 0x00004805ffff79a7 */ /* 0x0027e4000830040d */
.L_x_163:
[----:B------:R-:W-:Y:S05]  /*77f0*/  BSYNC B0 ;  /* 0x0000000000007941 */ /* 0x000fea0003800000 */
.L_x_162:
[----:B------:R-:W-:Y:S05]  /*7800*/  @!P2 BRA `(.L_x_165) ;  /* 0x000000000004a947 */ /* 0x000fea0003800000 */
[----:B------:R-:W-:Y:S01]  /*7810*/  BPT.TRAP 0x1 ;  /* 0x000000040000795c */ /* 0x000fe20000300000 */
.L_x_165:
[----:B------:R-:W-:-:S04]  /*7820*/  UIADD3 UR25, UR13, 0x48, URZ ;  /* 0x000000480d197890 */ /* 0x000fc8000fffe03f */
[----:B------:R-:W-:-:S09]  /*7830*/  UPRMT UR18, UR37, 0x654, UR25 ;  /* 0x0000065425127896 */ /* 0x000fd20008000019 */
[----:B------:R-:W-:Y:S01]  /*7840*/  SYNCS.ARRIVE.TRANS64.RED.A1T0 RZ, [UR18], RZ ;  /* 0x000000ffffff79a7 */ /* 0x000fe20008100412 */
[----:B------:R-:W-:Y:S05]  /*7850*/  @!P2 BRA `(.L_x_166) ;  /* 0x000000000004a947 */ /* 0x000fea0003800000 */
[----:B------:R-:W-:Y:S01]  /*7860*/  BPT.TRAP 0x1 ;  /* 0x000000040000795c */ /* 0x000fe20000300000 */
.L_x_166:
[----:B------:R-:W4:Y:S02]  /*7870*/  SYNCS.PHASECHK.TRANS64.TRYWAIT P1, [UR13+0x70], R4 ;  /* 0x00007004ff0075a7 */ /* 0x000f24000802014d */
[----:B----4-:R-:W-:Y:S05]  /*7880*/  @!P1 BRA `(.L_x_167) ;  /* 0x0000002400349947 */ /* 0x010fea0003800000 */
.L_x_243:
        /* <DEDUP_REMOVED lines=12> */
[----:B----4-:R-:W-:Y:S05]  /*7950*/  @!P2 BRA `(.L_x_170) ;  /* 0x000000000004a947 */ /* 0x010fea0003800000 */
[----:B------:R-:W-:Y:S01]  /*7960*/  BPT.TRAP 0x1 ;  /* 0x000000040000795c */ /* 0x000fe20000300000 */
.L_x_170:
[----:B-123--:R-:W1:Y:S02]  /*7970*/  LDC R5, c[0x0][0x800] ;  /* 0x00020000ff057b82 */ /* 0x00ee640000000800 */
[----:B-1----:R4:W-:Y:S02]  /*7980*/  SYNCS.ARRIVE.TRANS64.RED.A0TR RZ, [UR13+0x50], R5 ;  /* 0x00005005ffff79a7 */ /* 0x0029e4000830040d */
.L_x_169:
[----:B------:R-:W-:Y:S05]  /*7990*/  BSYNC B0 ;  /* 0x0000000000007941 */ /* 0x000fea0003800000 */
.L_x_168:
[----:B------:R-:W-:Y:S05]  /*79a0*/  @!P2 BRA `(.L_x_171) ;  /* 0x000000000004a947 */ /* 0x000fea0003800000 */
[----:B------:R-:W-:Y:S01]  /*79b0*/  BPT.TRAP 0x1 ;  /* 0x000000040000795c */ /* 0x000fe20000300000 */
.L_x_171:
[----:B------:R-:W-:-:S04]  /*79c0*/  UIADD3 UR17, UR13, 0x50, URZ ;  /* 0x000000500d117890 */ /* 0x000fc8000fffe03f */
[----:B------:R-:W-:-:S09]  /*79d0*/  UPRMT UR21, UR37, 0x654, UR17 ;  /* 0x0000065425157896 */ /* 0x000fd20008000011 */
[----:B------:R-:W-:Y:S01]  /*79e0*/  SYNCS.ARRIVE.TRANS64.RED.A1T0 RZ, [UR21], RZ ;  /* 0x000000ffffff79a7 */ /* 0x000fe20008100415 */
[----:B------:R-:W-:Y:S05]  /*79f0*/  @!P2 BRA `(.L_x_172) ;  /* 0x000000000004a947 */ /* 0x000fea0003800000 */
[----:B------:R-:W-:Y:S01]  /*7a00*/  BPT.TRAP 0x1 ;  /* 0x000000040000795c */ /* 0x000fe20000300000 */
.L_x_172:
[----:B------:R-:W5:Y:S02]  /*7a10*/  SYNCS.PHASECHK.TRANS64.TRYWAIT P1, [UR13+0x78], R4 ;  /* 0x00007804ff0075a7 */ /* 0x000f64000802014d */
[----:B-----5:R-:W-:Y:S05]  /*7a20*/  @!P1 BRA `(.L_x_173) ;  /* 0x0000002000e49947 */ /* 0x020fea0003800000 */
.L_x_244:
        /* <DEDUP_REMOVED lines=12> */
[----:B-1----:R-:W-:Y:S05]  /*7af0*/  @!P2 BRA `(.L_x_176) ;  /* 0x000000000004a947 */ /* 0x002fea0003800000 */
[----:B------:R-:W-:Y:S01]  /*7b00*/  BPT.TRAP 0x1 ;  /* 0x000000040000795c */ /* 0x000fe20000300000 */
.L_x_176:
[----:B------:R-:W1:Y:S02]  /*7b10*/  LDC R4, c[0x0][0x800] ;  /* 0x00020000ff047b82 */ /* 0x000e640000000800 */
[----:B-1----:R1:W-:Y:S02]  /*7b20*/  SYNCS.ARRIVE.TRANS64.RED.A0TR RZ, [UR13+0x58], R4 ;  /* 0x00005804ffff79a7 */ /* 0x0023e4000830040d */
.L_x_175:
[----:B------:R-:W-:Y:S05]  /*7b30*/  BSYNC B0 ;  /* 0x0000000000007941 */ /* 0x000fea0003800000 */
.L_x_174:
[----:B------:R-:W-:Y:S05]  /*7b40*/  @!P2 BRA `(.L_x_177) ;  /* 0x000000000004a947 */ /* 0x000fea0003800000 */
[----:B------:R-:W-:Y:S01]  /*7b50*/  BPT.TRAP 0x1 ;  /* 0x000000040000795c */ /* 0x000fe20000300000 */
.L_x_177:
[----:B------:R-:W-:-:S04]  /*7b60*/  UIADD3 UR9, UR13, 0x58, URZ ;  /* 0x000000580d097890 */ /* 0x000fc8000fffe03f */
[----:B------:R-:W-:-:S09]  /*7b70*/  UPRMT UR29, UR37, 0x654, UR9 ;  /* 0x00000654251d7896 */ /* 0x000fd20008000009 */
[----:B------:R-:W-:Y:S01]  /*7b80*/  SYNCS.ARRIVE.TRANS64.RED.A1T0 RZ, [UR29], RZ ;  /* 0x000000ffffff79a7 */ /* 0x000fe2000810041d */
[----:B------:R-:W-:Y:S05]  /*7b90*/  @!P2 BRA `(.L_x_178) ;  /* 0x000000000004a947 */ /* 0x000fea0003800000 */
[----:B------:R-:W-:Y:S01]  /*7ba0*/  BPT.TRAP 0x1 ;  /* 0x000000040000795c */ /* 0x000fe20000300000 */
.L_x_178:
[----:B-1----:R-:W-:-:S04]  /*7bb0*/  SHF.L.U32 R4, RZ, 0x1f, RZ ;  /* 0x0000001fff047819 */ /* 0x002fc800000006ff */
[----:B------:R-:W1:Y:S02]  /*7bc0*/  SYNCS.PHASECHK.TRANS64.TRYWAIT P1, [UR13+0x60], R4 ;  /* 0x00006004ff0075a7 */ /* 0x000e64000802014d */
[----:B-1----:R-:W-:Y:S05]  /*7bd0*/  @!P1 BRA `(.L_x_179) ;  /* 0x0000002000909947 */ /* 0x002fea0003800000 */
.L_x_245:
        /* <DEDUP_REMOVED lines=13> */
.L_x_182:
[----:B--234-:R-:W1:Y:S02]  /*7cb0*/  LDC R5, c[0x0][0x800] ;  /* 0x00020000ff057b82 */ /* 0x01ce640000000800 */
[----:B-1----:R1:W-:Y:S02]  /*7cc0*/  SYNCS.ARRIVE.TRANS64.RED.A0TR RZ, [UR13+0x40], R5 ;  /* 0x00004005ffff79a7 */ /* 0x0023e4000830040d */
.L_x_181:
[----:B------:R-:W-:Y:S05]  /*7cd0*/  BSYNC B0 ;  /* 0x0000000000007941 */ /* 0x000fea0003800000 */
.L_x_180:
[----:B------:R-:W-:Y:S05]  /*7ce0*/  @!P2 BRA `(.L_x_183) ;  /* 0x000000000004a947 */ /* 0x000fea0003800000 */
[----:B------:R-:W-:Y:S01]  /*7cf0*/  BPT.TRAP 0x1 ;  /* 0x000000040000795c */ /* 0x000fe20000300000 */
.L_x_183:
[----:B------:R-:W-:Y:S01]  /*7d00*/  SYNCS.ARRIVE.TRANS64.RED.A1T0 RZ, [UR16], RZ ;  /* 0x000000ffffff79a7 */ /* 0x000fe20008100410 */
[----:B------:R-:W-:Y:S05]  /*7d10*/  @!P2 BRA `(.L_x_184) ;  /* 0x000000000004a947 */ /* 0x000fea0003800000 */
[----:B------:R-:W-:Y:S01]  /*7d20*/  BPT.TRAP 0x1 ;  /* 0x000000040000795c */ /* 0x000fe20000300000 */
.L_x_184:
[----:B------:R-:W5:Y:S02]  /*7d30*/  SYNCS.PHASECHK.TRANS64.TRYWAIT P1, [UR13+0x68], R4 ;  /* 0x00006804ff0075a7 */ /* 0x000f64000802014d */
[----:B-----5:R-:W-:Y:S05]  /*7d40*/  @!P1 BRA `(.L_x_185) ;  /* 0x00000020004c9947 */ /* 0x020fea0003800000 */
.L_x_246:
        /* <DEDUP_REMOVED lines=13> */
.L_x_188:
[----:B--234-:R-:W1:Y:S02]  /*7e20*/  LDC R5, c[0x0][0x800] ;  /* 0x00020000ff057b82 */ /* 0x01ce640000000800 */
[----:B-1----:R1:W-:Y:S02]  /*7e30*/  SYNCS.ARRIVE.TRANS64.RED.A0TR RZ, [UR13+0x48], R5 ;  /* 0x00004805ffff79a7 */ /* 0x0023e4000830040d */
.L_x_187:
[----:B------:R-:W-:Y:S05]  /*7e40*/  BSYNC B0 ;  /* 0x0000000000007941 */ /* 0x000fea0003800000 */
.L_x_186:
[----:B------:R-:W-:Y:S05]  /*7e50*/  @!P2 BRA `(.L_x_189) ;  /* 0x000000000004a947 */ /* 0x000fea0003800000 */
[----:B------:R-:W-:Y:S01]  /*7e60*/  BPT.TRAP 0x1 ;  /* 0x000000040000795c */ /* 0x000fe20000300000 */
.L_x_189:
[----:B------:R-:W-:Y:S01]  /*7e70*/  SYNCS.ARRIVE.TRANS64.RED.A1T0 RZ, [UR18], RZ ;  /* 0x000000ffffff79a7 */ /* 0x000fe20008100412 */
[----:B------:R-:W-:Y:S05]  /*7e80*/  @!P2 BRA `(.L_x_190) ;  /* 0x000000000004a947 */ /* 0x000fea0003800000 */
[----:B------:R-:W-:Y:S01]  /*7e90*/  BPT.TRAP 0x1 ;  /* 0x000000040000795c */ /* 0x000fe20000300000 */
.L_x_190:
[----:B------:R-:W5:Y:S02]  /*7ea0*/  SYNCS.PHASECHK.TRANS64.TRYWAIT P1, [UR13+0x70], R4 ;  /* 0x00007004ff0075a7 */ /* 0x000f64000802014d */
[----:B-----5:R-:W-:Y:S05]  /*7eb0*/  @!P1 BRA `(.L_x_191) ;  /* 0x0000002000089947 */ /* 0x020fea0003800000 */
.L_x_247:
        /* <DEDUP_REMOVED lines=13> */
.L_x_194:
[----:B--234-:R-:W1:Y:S02]  /*7f90*/  LDC R5, c[0x0][0x800] ;  /* 0x00020000ff057b82 */ /* 0x01ce640000000800 */
[----:B-1----:R1:W-:Y:S02]  /*7fa0*/  SYNCS.ARRIVE.TRANS64.RED.A0TR RZ, [UR13+0x50], R5 ;  /* 0x00005005ffff79a7 */ /* 0x0023e4000830040d */
.L_x_193:
[----:B------:R-:W-:Y:S05]  /*7fb0*/  BSYNC B0 ;  /* 0x0000000000007941 */ /* 0x000fea0003800000 */
.L_x_192:
[----:B------:R-:W-:Y:S05]  /*7fc0*/  @!P2 BRA `(.L_x_195) ;  /* 0x000000000004a947 */ /* 0x000fea0003800000 */
[----:B------:R-:W-:Y:S01]  /*7fd0*/  BPT.TRAP 0x1 ;  /* 0x000000040000795c */ /* 0x000fe20000300000 */
.L_x_195:
[----:B------:R-:W-:Y:S01]  /*7fe0*/  SYNCS.ARRIVE.TRANS64.RED.A1T0 RZ, [UR21], RZ ;  /* 0x000000ffffff79a7 */ /* 0x000fe20008100415 */
[----:B------:R-:W-:Y:S05]  /*7ff0*/  @!P2 BRA `(.L_x_196) ;  /* 0x000000000004a947 */ /* 0x000fea0003800000 */
[----:B------:R-:W-:Y:S01]  /*8000*/  BPT.TRAP 0x1 ;  /* 0x000000040000795c */ /* 0x000fe20000300000 */
.L_x_196:
[----:B------:R-:W5:Y:S02]  /*8010*/  SYNCS.PHASECHK.TRANS64.TRYWAIT P1, [UR13+0x78], R4 ;  /* 0x00007804ff0075a7 */ /* 0x000f64000802014d */
[----:B-----5:R-:W-:Y:S05]  /*8020*/  @!P1 BRA `(.L_x_197) ;  /* 0x0000001c00c49947 */ /* 0x020fea0003800000 */
.L_x_248:
        /* <DEDUP_REMOVED lines=13> */
.L_x_200:
[----:B------:R-:W1:Y:S02]  /*8100*/  LDC R4, c[0x0][0x800] ;  /* 0x00020000ff047b82 */ /* 0x000e640000000800 */
[----:B-1----:R1:W-:Y:S02]  /*8110*/  SYNCS.ARRIVE.TRANS64.RED.A0TR RZ, [UR13+0x58], R4 ;  /* 0x00005804ffff79a7 */ /* 0x0023e4000830040d */
.L_x_199:
[----:B------:R-:W-:Y:S05]  /*8120*/  BSYNC B0 ;  /* 0x0000000000007941 */ /* 0x000fea0003800000 */
.L_x_198:
[----:B------:R-:W-:Y:S05]  /*8130*/  @!P2 BRA `(.L_x_201) ;  /* 0x000000000004a947 */ /* 0x000fea0003800000 */
[----:B------:R-:W-:Y:S01]  /*8140*/  BPT.TRAP 0x1 ;  /* 0x000000040000795c */ /* 0x000fe20000300000 */
.L_x_201:
[----:B------:R-:W-:Y:S01]  /*8150*/  IADD3 R16, P0, R16, UR46, RZ ;  /* 0x0000002e10107c10 */ /* 0x000fe2000ff1e0ff */
[----:B------:R-:W-:Y:S01]  /*8160*/  SYNCS.ARRIVE.TRANS64.RED.A1T0 RZ, [UR29], RZ ;  /* 0x000000ffffff79a7 */ /* 0x000fe2000810041d */
[----:B-1----:R-:W-:Y:S01]  /*8170*/  PRMT R4, RZ, 0x7610, R4 ;  /* 0x00007610ff047816 */ /* 0x002fe20000000004 */
[----:B------:R-:W-:Y:S01]  /*8180*/  IMAD.MOV.U32 R13, RZ, RZ, -0x1 ;  /* 0xffffffffff0d7424 */ /* 0x000fe200078e00ff */
[----:B------:R-:W-:Y:S01]  /*8190*/  IADD3.X R17, R17, UR38, RZ, P0, !PT ;  /* 0x0000002611117c10 */ /* 0x000fe200087fe4ff */
[----:B------:R-:W-:Y:S01]  /*81a0*/  IMAD.MOV.U32 R7, RZ, RZ, -0x1 ;  /* 0xffffffffff077424 */ /* 0x000fe200078e00ff */
[----:B------:R-:W-:Y:S01]  /*81b0*/  ISETP.GE.U32.AND P0, PT, R16, UR6, PT ;  /* 0x0000000610007c0c */ /* 0x000fe2000bf06070 */
[----:B------:R-:W-:-:S03]  /*81c0*/  IMAD.MOV.U32 R6, RZ, RZ, -0x1 ;  /* 0xffffffffff067424 */ /* 0x000fc600078e00ff */
[----:B------:R-:W-:-:S13]  /*81d0*/  ISETP.GE.U32.AND.EX P0, PT, R17, UR7, PT, P0 ;  /* 0x0000000711007c0c */ /* 0x000fda000bf06100 */
[----:B------:R-:W-:Y:S05]  /*81e0*/  @P0 BRA `(.L_x_202) ;  /* 0x0000000400580947 */ /* 0x000fea0003800000 */
[----:B------:R-:W1:Y:S01]  /*81f0*/  S2R R15, SR_CTAID.X ;  /* 0x00000000000f7919 */ /* 0x000e620000002500 */
[----:B------:R-:W5:Y:S01]  /*8200*/  LDC.64 R12, c[0x0][0x8d0] ;  /* 0x00023400ff0c7b82 */ /* 0x000f620000000a00 */
[----:B------:R-:W-:Y:S01]  /*8210*/  ULDC UR8, c[0x0][0x150] ;  /* 0x0000540000087ab9 */ /* 0x000fe20000000800 */
[----:B------:R-:W-:Y:S01]  /*8220*/  MOV R7, R16 ;  /* 0x0000001000077202 */ /* 0x000fe20000000f00 */
[----:B------:R-:W2:Y:S01]  /*8230*/  S2R R18, SR_CTAID.Y ;  /* 0x0000000000127919 */ /* 0x000ea20000002600 */
[----:B------:R-:W-:-:S04]  /*8240*/  IMAD.MOV.U32 R21, RZ, RZ, R17 ;  /* 0x000000ffff157224 */ /* 0x000fc800078e0011 */
[----:B------:R-:W2:Y:S08]  /*8250*/  LDC R22, c[0x0][0x144] ;  /* 0x00005100ff167b82 */ /* 0x000eb00000000800 */
[----:B------:R-:W3:Y:S01]  /*8260*/  LDC R20, c[0x0][0x8d8] ;  /* 0x00023600ff147b82 */ /* 0x000ee20000000800 */
[----:B-----5:R-:W-:-:S04]  /*8270*/  ISETP.NE.U32.AND P0, PT, R12, RZ, PT ;  /* 0x000000ff0c00720c */ /* 0x020fc80003f05070 */
[----:B------:R-:W-:Y:S02]  /*8280*/  ISETP.NE.AND.EX P0, PT, R13, RZ, PT, P0 ;  /* 0x000000ff0d00720c */ /* 0x000fe40003f05300 */
[----:B-1----:R-:W-:Y:S02]  /*8290*/  I2FP.F32.U32 R4, R15 ;  /* 0x0000000f00047245 */ /* 0x002fe40000201000 */
[----:B--2---:R-:W-:-:S03]  /*82a0*/  I2FP.F32.U32 R23, R18 ;  /* 0x0000001200177245 */ /* 0x004fc60000201000 */
[----:B------:R-:W-:-:S04]  /*82b0*/  FMUL R4, R4, UR8 ;  /* 0x0000000804047c20 */ /* 0x000fc80008400000 */
[----:B------:R1:W2:Y:S02]  /*82c0*/  F2I.U32.TRUNC.NTZ R14, R4 ;  /* 0x00000004000e7305 */ /* 0x0002a4000020f000 */
[----:B---3--:R-:W-:Y:S05]  /*82d0*/  @!P0 BRA `(.L_x_203) ;  /* 0x0000000000308947 */ /* 0x008fea0003800000 */
[----:B----4-:R-:W3:Y:S02]  /*82e0*/  LDC R5, c[0x0][0x8dc] ;  /* 0x00023700ff057b82 */ /* 0x010ee40000000800 */
[----:B---3--:R-:W-:-:S05]  /*82f0*/  IADD3 R5, P0, R16, R5, RZ ;  /* 0x0000000510057210 */ /* 0x008fca0007f1e0ff */
[----:B------:R-:W-:-:S04]  /*8300*/  IMAD.X R21, RZ, RZ, R17, P0 ;  /* 0x000000ffff157224 */ /* 0x000fc800000e0611 */
[----:B------:R-:W-:-:S04]  /*8310*/  IMAD.WIDE.U32 R6, R21, R12, RZ ;  /* 0x0000000c15067225 */ /* 0x000fc800078e00ff */
[----:B------:R-:W-:-:S04]  /*8320*/  IMAD.WIDE.U32 R6, P0, R5, R13, R6 ;  /* 0x0000000d05067225 */ /* 0x000fc80007800006 */
[----:B-1----:R-:W-:-:S04]  /*8330*/  IMAD.WIDE.U32 R4, R5, R12, RZ ;  /* 0x0000000c05047225 */ /* 0x002fc800078e00ff */
[----:B------:R-:W-:Y:S01]  /*8340*/  IMAD.MOV.U32 R4, RZ, RZ, R7 ;  /* 0x000000ffff047224 */ /* 0x000fe200078e0007 */
[----:B------:R-:W-:Y:S01]  /*8350*/  IADD3 RZ, P1, R5, R6, RZ ;  /* 0x0000000605ff7210 */ /* 0x000fe20007f3e0ff */
[----:B------:R-:W-:-:S04]  /*8360*/  IMAD.X R5, RZ, RZ, RZ, P0 ;  /* 0x000000ffff057224 */ /* 0x000fc800000e06ff */
[----:B------:R-:W-:-:S04]  /*8370*/  IMAD.WIDE.U32.X R4, R21, R13, R4, P1 ;  /* 0x0000000d15047225 */ /* 0x000fc800008e0404 */
[----:B------:R-:W-:Y:S02]  /*8380*/  IMAD.MOV.U32 R7, RZ, RZ, R4 ;  /* 0x000000ffff077224 */ /* 0x000fe400078e0004 */
[----:B------:R-:W-:-:S07]  /*8390*/  IMAD.MOV.U32 R21, RZ, RZ, R5 ;  /* 0x000000ffff157224 */ /* 0x000fce00078e0005 */
.L_x_203:
[----:B------:R-:W-:Y:S01]  /*83a0*/  ULDC UR8, c[0x0][0x154] ;  /* 0x0000550000087ab9 */ /* 0x000fe20000000800 */
[----:B------:R-:W3:Y:S01]  /*83b0*/  LDC R13, c[0x0][0x148] ;  /* 0x00005200ff0d7b82 */ /* 0x000ee20000000800 */
[----:B------:R-:W-:Y:S01]  /*83c0*/  FMUL R23, R23, UR8 ;  /* 0x0000000817177c20 */ /* 0x000fe20008400000 */
[----:B------:R-:W-:Y:S02]  /*83d0*/  ISETP.NE.AND P2, PT, R2, 0x1, PT ;  /* 0x000000010200780c */ /* 0x000fe40003f45270 */
[----:B--2---:R-:W-:Y:S02]  /*83e0*/  IADD3 R6, -R14, RZ, RZ ;  /* 0x000000ff0e067210 */ /* 0x004fe40007ffe1ff */
[-CC-:B------:R-:W-:Y:S01]  /*83f0*/  SHF.R.U64 R14, R7, R20.reuse, R21.reuse ;  /* 0x00000014070e7219 */ /* 0x180fe20000001215 */
[----:B------:R-:W2:Y:S01]  /*8400*/  F2I.U32.TRUNC.NTZ R23, R23 ;  /* 0x0000001700177305 */ /* 0x000ea2000020f000 */
[----:B-1--4-:R-:W1:Y:S01]  /*8410*/  LDC.64 R4, c[0x0][0x8c8] ;  /* 0x00023200ff047b82 */ /* 0x012e620000000a00 */
[----:B------:R-:W-:Y:S01]  /*8420*/  SHF.R.U32.HI R20, RZ, R20, R21 ;  /* 0x00000014ff147219 */ /* 0x000fe20000011615 */
[----:B------:R-:W-:Y:S01]  /*8430*/  IMAD R15, R22, R6, R15 ;  /* 0x00000006160f7224 */ /* 0x000fe200078e020f */
[----:B------:R-:W-:-:S05]  /*8440*/  IADD3 R21, P0, RZ, -R14, RZ ;  /* 0x8000000eff157210 */ /* 0x000fca0007f1e0ff */
[----:B------:R-:W-:Y:S01]  /*8450*/  IMAD.X R7, RZ, RZ, ~R20, P0 ;  /* 0x000000ffff077224 */ /* 0x000fe200000e0e14 */
[----:B------:R-:W4:Y:S01]  /*8460*/  LDC R24, c[0x0][0x8c0] ;  /* 0x00023000ff187b82 */ /* 0x000f220000000800 */
[----:B--2---:R-:W-:-:S07]  /*8470*/  IMAD.MOV R12, RZ, RZ, -R23 ;  /* 0x000000ffff0c7224 */ /* 0x004fce00078e0a17 */
[----:B------:R-:W2:Y:S01]  /*8480*/  LDC R27, c[0x0][0x900] ;  /* 0x00024000ff1b7b82 */ /* 0x000ea20000000800 */
[----:B---3--:R-:W-:Y:S02]  /*8490*/  @P2 IMAD R15, R13, R12, R18 ;  /* 0x0000000c0d0f2224 */ /* 0x008fe400078e0212 */
[----:B-1----:R-:W-:-:S05]  /*84a0*/  IMAD R6, R7, R4, RZ ;  /* 0x0000000407067224 */ /* 0x002fca00078e02ff */
[----:B------:R-:W1:Y:S01]  /*84b0*/  LDC.64 R12, c[0x0][0x8e8] ;  /* 0x00023a00ff0c7b82 */ /* 0x000e620000000a00 */
[C---:B------:R-:W-:Y:S02]  /*84c0*/  IMAD R7, R21.reuse, R5, R6 ;  /* 0x0000000515077224 */ /* 0x040fe400078e0206 */
[----:B------:R-:W-:-:S05]  /*84d0*/  IMAD.WIDE.U32 R4, R21, R4, R16 ;  /* 0x0000000415047225 */ /* 0x000fca00078e0010 */
[----:B------:R-:W3:Y:S01]  /*84e0*/  LDC R6, c[0x0][0x8b0] ;  /* 0x00022c00ff067b82 */ /* 0x000ee20000000800 */
[----:B------:R-:W-:-:S05]  /*84f0*/  IMAD.IADD R5, R5, 0x1, R7 ;  /* 0x0000000105057824 */ /* 0x000fca00078e0207 */
[-CC-:B----4-:R-:W-:Y:S02]  /*8500*/  SHF.R.U64 R22, R4, R24.reuse, R5.reuse ;  /* 0x0000001804167219 */ /* 0x190fe40000001205 */
[----:B------:R-:W4:Y:S01]  /*8510*/  LDC R25, c[0x0][0x8f0] ;  /* 0x00023c00ff197b82 */ /* 0x000f220000000800 */
[----:B------:R-:W-:-:S07]  /*8520*/  SHF.R.U32.HI R5, RZ, R24, R5 ;  /* 0x00000018ff057219 */ /* 0x000fce0000011605 */
[----:B------:R-:W4:Y:S01]  /*8530*/  LDC R21, c[0x0][0x8e0] ;  /* 0x00023800ff157b82 */ /* 0x000f220000000800 */
[----:B-1----:R-:W-:-:S04]  /*8540*/  ISETP.NE.U32.AND P0, PT, R12, RZ, PT ;  /* 0x000000ff0c00720c */ /* 0x002fc80003f05070 */
[----:B------:R-:W-:-:S03]  /*8550*/  ISETP.NE.AND.EX P0, PT, R13, RZ, PT, P0 ;  /* 0x000000ff0d00720c */ /* 0x000fc60003f05300 */
[----:B------:R-:W1:Y:S01]  /*8560*/  LDC R20, c[0x0][0x8b8] ;  /* 0x00022e00ff147b82 */ /* 0x000e620000000800 */
[-CC-:B---3--:R-:W-:Y:S02]  /*8570*/  SHF.R.U64 R23, R22, R6.reuse, R5.reuse ;  /* 0x0000000616177219 */ /* 0x188fe40000001205 */
[----:B------:R-:W-:-:S04]  /*8580*/  SHF.R.U32.HI R4, RZ, R6, R5 ;  /* 0x00000006ff047219 */ /* 0x000fc80000011605 */
[-CC-:B--2---:R-:W-:Y:S01]  /*8590*/  SHF.R.U64 R24, R23, R27.reuse, R4.reuse ;  /* 0x0000001b17187219 */ /* 0x184fe20000001204 */
[----:B------:R-:W2:Y:S01]  /*85a0*/  LDC R18, c[0x0][0x8a8] ;  /* 0x00022a00ff127b82 */ /* 0x000ea20000000800 */
[----:B------:R-:W-:-:S03]  /*85b0*/  SHF.R.U32.HI R27, RZ, R27, R4 ;  /* 0x0000001bff1b7219 */ /* 0x000fc60000011604 */
[----:B------:R-:W-:Y:S02]  /*85c0*/  IMAD.MOV.U32 R4, RZ, RZ, R24 ;  /* 0x000000ffff047224 */ /* 0x000fe400078e0018 */
[----:B------:R-:W-:Y:S01]  /*85d0*/  IMAD.MOV.U32 R5, RZ, RZ, R27 ;  /* 0x000000ffff057224 */ /* 0x000fe200078e001b */
[----:B------:R-:W-:Y:S06]  /*85e0*/  @!P0 BRA `(.L_x_204) ;  /* 0x0000000000288947 */ /* 0x000fec0003800000 */
[----:B------:R-:W3:Y:S02]  /*85f0*/  LDC R5, c[0x0][0x8f4] ;  /* 0x00023d00ff057b82 */ /* 0x000ee40000000800 */
[----:B---3--:R-:W-:-:S05]  /*8600*/  IADD3 R5, P0, R24, R5, RZ ;  /* 0x0000000518057210 */ /* 0x008fca0007f1e0ff */
[----:B------:R-:W-:-:S04]  /*8610*/  IMAD.X R27, RZ, RZ, R27, P0 ;  /* 0x000000ffff1b7224 */ /* 0x000fc800000e061b */
[----:B------:R-:W-:-:S04]  /*8620*/  IMAD.WIDE.U32 R6, R27, R12, RZ ;  /* 0x0000000c1b067225 */ /* 0x000fc800078e00ff */
[----:B------:R-:W-:-:S04]  /*8630*/  IMAD.WIDE.U32 R6, P0, R5, R13, R6 ;  /* 0x0000000d05067225 */ /* 0x000fc80007800006 */
[----:B------:R-:W-:-:S04]  /*8640*/  IMAD.WIDE.U32 R4, R5, R12, RZ ;  /* 0x0000000c05047225 */ /* 0x000fc800078e00ff */
[----:B------:R-:W-:Y:S01]  /*8650*/  IMAD.MOV.U32 R4, RZ, RZ, R7 ;  /* 0x000000ffff047224 */ /* 0x000fe200078e0007 */
[----:B------:R-:W-:Y:S02]  /*8660*/  IADD3 RZ, P1, R5, R6, RZ ;  /* 0x0000000605ff7210 */ /* 0x000fe40007f3e0ff */
[----:B------:R-:W-:-:S03]  /*8670*/  IADD3.X R5, RZ, RZ, RZ, P0, !PT ;  /* 0x000000ffff057210 */ /* 0x000fc600007fe4ff */
[----:B------:R-:W-:-:S08]  /*8680*/  IMAD.WIDE.U32.X R4, R27, R13, R4, P1 ;  /* 0x0000000d1b047225 */ /* 0x000fd000008e0404 */
.L_x_204:
[----:B----4-:R-:W-:Y:S01]  /*8690*/  SHF.R.U64 R25, R4, R25, R5 ;  /* 0x0000001904197219 */ /* 0x010fe20000001205 */
[----:B------:R-:W-:Y:S01]  /*86a0*/  IMAD.MOV.U32 R6, RZ, RZ, R14 ;  /* 0x000000ffff067224 */ /* 0x000fe200078e000e */
[----:B------:R-:W-:Y:S02]  /*86b0*/  LOP3.LUT R23, R23, R8, RZ, 0xc0, !PT ;  /* 0x0000000817177212 */ /* 0x000fe400078ec0ff */
[----:B------:R-:W-:Y:S01]  /*86c0*/  LOP3.LUT R22, R22, R3, RZ, 0xc0, !PT ;  /* 0x0000000316167212 */ /* 0x000fe200078ec0ff */
[----:B------:R-:W-:Y:S02]  /*86d0*/  IMAD.MOV R4, RZ, RZ, -R25 ;  /* 0x000000ffff047224 */ /* 0x000fe400078e0a19 */
[----:B------:R-:W-:Y:S02]  /*86e0*/  IMAD R23, R0, R25, R23 ;  /* 0x0000001900177224 */ /* 0x000fe400078e0217 */
[----:B------:R-:W-:Y:S02]  /*86f0*/  IMAD R21, R4, R21, R24 ;  /* 0x0000001504157224 */ /* 0x000fe400078e0218 */
[----:B-1----:R-:W-:-:S02]  /*8700*/  IMAD R15, R23, R20, R15 ;  /* 0x00000014170f7224 */ /* 0x002fc400078e020f */
[----:B--2---:R-:W-:Y:S02]  /*8710*/  IMAD R18, R21, R18, R22 ;  /* 0x0000001215127224 */ /* 0x004fe400078e0216 */
[----:B------:R-:W-:-:S03]  /*8720*/  IMAD.MOV.U32 R4, RZ, RZ, 0x1 ;  /* 0x00000001ff047424 */ /* 0x000fc600078e00ff */
[----:B------:R-:W-:Y:S02]  /*8730*/  SEL R7, R18, R15, !P2 ;  /* 0x0000000f12077207 */ /* 0x000fe40005000000 */
[----:B------:R-:W-:-:S07]  /*8740*/  SEL R13, R15, R18, !P2 ;  /* 0x000000120f0d7207 */ /* 0x000fce0005000000 */
.L_x_202:
[----:B------:R-:W-:-:S13]  /*8750*/  LOP3.LUT P0, RZ, R4, 0xff, RZ, 0xc0, !PT ;  /* 0x000000ff04ff7812 */ /* 0x000fda000780c0ff */
[----:B------:R-:W-:Y:S05]  /*8760*/  @P0 BRA `(.L_x_205) ;  /* 0xffffffe800e40947 */ /* 0x000fea000383ffff */
.L_x_149:
[----:B------:R-:W-:-:S13]  /*8770*/  ELECT P0, URZ, PT ;  /* 0x00000000003f782f */ /* 0x000fda0003800000 */
[----:B------:R-:W-:Y:S05]  /*8780*/  @!P0 BRA `(.L_x_10) ;  /* 0x0000001000548947 */ /* 0x000fea0003800000 */
[----:B------:R-:W-:-:S04]  /*8790*/  LOP3.LUT R19, R19, 0x2, RZ, 0xfc, !PT ;  /* 0x0000000213137812 */ /* 0x000fc800078efcff */
[----:B------:R-:W-:-:S13]  /*87a0*/  ISETP.NE.AND P1, PT, R19, 0x3, PT ;  /* 0x000000031300780c */ /* 0x000fda0003f25270 */
[----:B------:R-:W-:Y:S05]  /*87b0*/  @!P1 BRA `(.L_x_206) ;  /* 0x0000000000049947 */ /* 0x000fea0003800000 */
[----:B------:R-:W-:Y:S01]  /*87c0*/  BPT.TRAP 0x1 ;  /* 0x000000040000795c */ /* 0x000fe20000300000 */
.L_x_206:
[----:B-1----:R-:W-:Y:S01]  /*87d0*/  IMAD.U32 R3, RZ, RZ, UR37 ;  /* 0x00000025ff037e24 */ /* 0x002fe2000f8e00ff */
[----:B------:R-:W-:Y:S01]  /*87e0*/  MOV R0, 0x400 ;  /* 0x0000040000007802 */ /* 0x000fe20000000f00 */
[----:B------:R-:W-:-:S03]  /*87f0*/  IMAD.MOV.U32 R2, RZ, RZ, 0x1 ;  /* 0x00000001ff027424 */ /* 0x000fc600078e00ff */
[----:B------:R-:W-:Y:S02]  /*8800*/  LEA R0, R3, R0, 0x18 ;  /* 0x0000000003007211 */ /* 0x000fe400078ec0ff */
[----:B------:R-:W-:-:S04]  /*8810*/  SHF.L.U32 R3, R2, 0x1f, RZ ;  /* 0x0000001f02037819 */ /* 0x000fc800000006ff */
[----:B------:R-:W1:Y:S02]  /*8820*/  SYNCS.PHASECHK.TRANS64.TRYWAIT P0, [R0+URZ+0x60], R3 ;  /* 0x00006003000075a7 */ /* 0x000e64000800017f */
[----:B-1----:R-:W-:Y:S05]  /*8830*/  @!P0 BRA `(.L_x_207) ;  /* 0x0000001400d88947 */ /* 0x002fea0003800000 */
.L_x_249:
[----:B------:R-:W-:Y:S05]  /*8840*/  @!P1 BRA `(.L_x_208) ;  /* 0x0000000000049947 */ /* 0x000fea0003800000 */
[----:B------:R-:W-:Y:S01]  /*8850*/  BPT.TRAP 0x1 ;  /* 0x000000040000795c */ /* 0x000fe20000300000 */
.L_x_208:
[----:B------:R-:W1:Y:S02]  /*8860*/  SYNCS.PHASECHK.TRANS64.TRYWAIT P0, [R0+URZ+0x68], R3 ;  /* 0x00006803000075a7 */ /* 0x000e64000800017f */
[----:B-1----:R-:W-:Y:S05]  /*8870*/  @!P0 BRA `(.L_x_209) ;  /* 0x0000001400dc8947 */ /* 0x002fea0003800000 */
.L_x_250:
[----:B------:R-:W-:Y:S05]  /*8880*/  @!P1 BRA `(.L_x_210) ;  /* 0x0000000000049947 */ /* 0x000fea0003800000 */
[----:B------:R-:W-:Y:S01]  /*8890*/  BPT.TRAP 0x1 ;  /* 0x000000040000795c */ /* 0x000fe20000300000 */
.L_x_210:
[----:B------:R-:W1:Y:S02]  /*88a0*/  SYNCS.PHASECHK.TRANS64.TRYWAIT P0, [R0+URZ+0x70], R3 ;  /* 0x00007003000075a7 */ /* 0x000e64000800017f */
[----:B-1----:R-:W-:Y:S05]  /*88b0*/  @!P0 BRA `(.L_x_211) ;  /* 0x0000001400e08947 */ /* 0x002fea0003800000 */
.L_x_251:
[----:B------:R-:W-:Y:S05]  /*88c0*/  @!P1 BRA `(.L_x_212) ;  /* 0x0000000000049947 */ /* 0x000fea0003800000 */
[----:B------:R-:W-:Y:S01]  /*88d0*/  BPT.TRAP 0x1 ;  /* 0x000000040000795c */ /* 0x000fe20000300000 */
.L_x_212:
[----:B------:R-:W-:-:S04]  /*88e0*/  MOV R3, 0x1 ;  /* 0x0000000100037802 */ /* 0x000fc80000000f00 */
[----:B------:R-:W-:-:S07]  /*88f0*/  SHF.L.U32 R3, R3, 0x1f, RZ ;  /* 0x0000001f03037819 */ /* 0x000fce00000006ff */
.L_x_213:
[----:B------:R1:W1:Y:S02]  /*8900*/  SYNCS.PHASECHK.TRANS64.TRYWAIT P0, [R0+URZ+0x78], R3 ;  /* 0x00007803000075a7 */ /* 0x000264000800017f */
[----:B-1----:R-:W-:Y:S05]  /*8910*/  @!P0 NANOSLEEP.SYNCS 0x989680 ;  /* 0x009896800000895d */ /* 0x002fea0003900000 */
[----:B------:R-:W1:Y:S02]  /*8920*/  @!P0 SYNCS.PHASECHK.TRANS64 P0, [R0+URZ+0x78], R3 ;  /* 0x00007803000085a7 */ /* 0x000e64000800007f */
[----:B-1----:R-:W-:Y:S05]  /*8930*/  @P0 BRA `(.L_x_10) ;  /* 0x0000000c00e80947 */ /* 0x002fea0003800000 */
[----:B------:R-:W-:Y:S05]  /*8940*/  BRA `(.L_x_213) ;  /* 0xfffffffc00ec7947 */ /* 0x000fea000383ffff */
.L_x_144:
[----:B------:R-:W-:Y:S01]  /*8950*/  LOP3.LUT P0, RZ, R10, 0xff, RZ, 0xc0, !PT ;  /* 0x000000ff0aff7812 */ /* 0x000fe2000780c0ff */
[----:B------:R-:W-:Y:S02]  /*8960*/  IMAD.MOV.U32 R3, RZ, RZ, 0x1 ;  /* 0x00000001ff037424 */ /* 0x000fe400078e00ff */
[----:B------:R-:W-:-:S10]  /*8970*/  IMAD.MOV.U32 R0, RZ, RZ, RZ ;  /* 0x000000ffff007224 */ /* 0x000fd400078e00ff */
[----:B------:R-:W-:Y:S05]  /*8980*/  @!P0 BRA `(.L_x_214) ;  /* 0x0000000c00208947 */ /* 0x000fea0003800000 */
[----:B------:R-:W1:Y:S01]  /*8990*/  LDC R0, c[0x0][0x28c] ;  /* 0x0000a300ff007b82 */ /* 0x000e620000000800 */
[C---:B------:R-:W-:Y:S01]  /*89a0*/  LOP3.LUT P2, RZ, R18.reuse, 0x7f, RZ, 0xc0, !PT ;  /* 0x0000007f12ff7812 */ /* 0x040fe2000784c0ff */
[----:B------:R-:W-:Y:S01]  /*89b0*/  ULDC UR5, c[0x0][0x900] ;  /* 0x0002400000057ab9 */ /* 0x000fe20000000800 */
[----:B------:R-:W-:Y:S01]  /*89c0*/  LOP3.LUT P0, RZ, R18, 0x1f, RZ, 0xc0, !PT ;  /* 0x0000001f12ff7812 */ /* 0x000fe2000780c0ff */
[----:B------:R-:W-:Y:S01]  /*89d0*/  UMOV UR6, 0xffffffff ;  /* 0xffffffff00067882 */ /* 0x000fe20000000000 */
[----:B------:R-:W-:Y:S01]  /*89e0*/  BSSY B0, `(.L_x_214) ;  /* 0x00000c2000007945 */ /* 0x000fe20003800000 */
[----:B------:R-:W-:Y:S01]  /*89f0*/  USHF.L.U32 UR6, UR6, UR5, URZ ;  /* 0x0000000506067299 */ /* 0x000fe2000800063f */
[----:B------:R-:W-:Y:S01]  /*8a00*/  IMAD.MOV.U32 R10, RZ, RZ, 0x1 ;  /* 0x00000001ff0a7424 */ /* 0x000fe200078e00ff */
[----:B------:R-:W-:Y:S01]  /*8a10*/  LOP3.LUT R18, R22, 0x2, RZ, 0xfc, !PT ;  /* 0x0000000216127812 */ /* 0x000fe200078efcff */
[----:B------:R-:W-:Y:S01]  /*8a20*/  ULDC UR4, c[0x0][0x8a8] ;  /* 0x00022a0000047ab9 */ /* 0x000fe20000000800 */
[----:B------:R-:W-:Y:S01]  /*8a30*/  PLOP3.LUT P0, PT, P0, P2, PT, 0x8a, 0x0 ;  /* 0x000000000000781c */ /* 0x000fe20000705172 */
[----:B------:R-:W-:Y:S01]  /*8a40*/  UMOV UR7, 0x1 ;  /* 0x0000000100077882 */ /* 0x000fe20000000000 */
[----:B------:R-:W-:-:S02]  /*8a50*/  UIADD3 UR15, UR4, -0x1, URZ ;  /* 0xffffffff040f7890 */ /* 0x000fc4000fffe03f */
[----:B------:R-:W-:Y:S02]  /*8a60*/  USHF.L.U32 UR17, UR7, UR5, URZ ;  /* 0x0000000507117299 */ /* 0x000fe4000800063f */
[----:B------:R-:W-:Y:S01]  /*8a70*/  ULOP3.LUT UR16, URZ, UR6, URZ, 0x33, !UPT ;  /* 0x000000063f107292 */ /* 0x000fe2000f8e333f */
[----:B------:R-:W-:Y:S01]  /*8a80*/  ULDC.64 UR20, c[0x0][0x198] ;  /* 0x0000660000147ab9 */ /* 0x000fe20000000a00 */
[----:B-1----:R-:W-:-:S05]  /*8a90*/  VIADD R0, R0, 0x3f ;  /* 0x0000003f00007836 */ /* 0x002fca0000000000 */
[----:B------:R-:W-:-:S04]  /*8aa0*/  SHF.R.S32.HI R3, RZ, 0x1f, R0 ;  /* 0x0000001fff037819 */ /* 0x000fc80000011400 */
[----:B------:R-:W-:Y:S01]  /*8ab0*/  LEA.HI R3, R3, R0, RZ, 0x6 ;  /* 0x0000000003037211 */ /* 0x000fe200078f30ff */
[----:B------:R-:W-:-:S03]  /*8ac0*/  IMAD.MOV.U32 R0, RZ, RZ, RZ ;  /* 0x000000ffff007224 */ /* 0x000fc600078e00ff */
[----:B------:R-:W-:Y:S01]  /*8ad0*/  SHF.R.S32.HI R11, RZ, 0x6, R3 ;  /* 0x00000006ff0b7819 */ /* 0x000fe20000011403 */
[----:B------:R-:W-:-:S03]  /*8ae0*/  IMAD.MOV.U32 R3, RZ, RZ, 0x1 ;  /* 0x00000001ff037424 */ /* 0x000fc600078e00ff */
[----:B------:R-:W-:-:S07]  /*8af0*/  IADD3 R12, R11, 0x1, RZ ;  /* 0x000000010b0c7810 */ /* 0x000fce0007ffe0ff */
.L_x_226:
[----:B------:R-:W-:-:S03]  /*8b00*/  UMOV UR4, 0xffffffff ;  /* 0xffffffff00047882 */ /* 0x000fc60000000000 */
[----:B------:R-:W-:Y:S05]  /*8b10*/  BRA.DIV UR4, `(.L_x_215) ;  /* 0x00000016045c7947 */ /* 0x000fea000b800000 */
[----:B------:R-:W-:-:S13]  /*8b20*/  ELECT P6, URZ, PT ;  /* 0x00000000003f782f */ /* 0x000fda00038c0000 */
.L_x_254:
[----:B------:R-:W1:Y:S01]  /*8b30*/  LDC R4, c[0x0][0x28c] ;  /* 0x0000a300ff047b82 */ /* 0x000e620000000800 */
[----:B------:R-:W-:Y:S01]  /*8b40*/  BSSY B1, `(.L_x_216) ;  /* 0x0000037000017945 */ /* 0x000fe20003800000 */
[----:B-1----:R-:W-:-:S13]  /*8b50*/  ISETP.LT.OR P6, PT, R4, 0x1, !P6 ;  /* 0x000000010400780c */ /* 0x002fda00077c1670 */
[----:B------:R-:W-:Y:S05]  /*8b60*/  @P6 BRA `(.L_x_217) ;  /* 0x0000000000d06947 */ /* 0x000fea0003800000 */
[----:B------:R-:W-:Y:S02]  /*8b70*/  IMAD.SHL.U32 R14, R7, 0x100, RZ ;  /* 0x00000100070e7824 */ /* 0x000fe400078e00ff */
[----:B------:R-:W-:Y:S02]  /*8b80*/  IMAD.SHL.U32 R13, R13, 0x80, RZ ;  /* 0x000000800d0d7824 */ /* 0x000fe400078e00ff */
[----:B------:R-:W-:Y:S02]  /*8b90*/  IMAD.MOV.U32 R19, RZ, RZ, RZ ;  /* 0x000000ffff137224 */ /* 0x000fe400078e00ff */
[----:B------:R-:W-:Y:S02]  /*8ba0*/  IMAD.MOV.U32 R4, RZ, RZ, R12 ;  /* 0x000000ffff047224 */ /* 0x000fe400078e000c */
[----:B------:R-:W-:Y:S02]  /*8bb0*/  IMAD.MOV.U32 R5, RZ, RZ, R3 ;  /* 0x000000ffff057224 */ /* 0x000fe400078e0003 */
[----:B------:R-:W-:-:S07]  /*8bc0*/  IMAD.MOV.U32 R7, RZ, RZ, R0 ;  /* 0x000000ffff077224 */ /* 0x000fce00078e0000 */
.L_x_221:
[----:B------:R-:W1:Y:S01]  /*8bd0*/  S2R R9, SR_CgaCtaId ;  /* 0x0000000000097919 */ /* 0x000e620000008800 */
[----:B------:R-:W-:-:S04]  /*8be0*/  MOV R8, 0x400 ;  /* 0x0000040000087802 */ /* 0x000fc80000000f00 */
[----:B-1----:R-:W-:Y:S02]  /*8bf0*/  LEA R20, R9, R8, 0x18 ;  /* 0x0000000809147211 */ /* 0x002fe400078ec0ff */
[----:B------:R-:W-:Y:S01]  /*8c00*/  SHF.L.U32 R8, R5, 0x1f, RZ ;  /* 0x0000001f05087819 */ /* 0x000fe200000006ff */
[----:B------:R-:W1:Y:S01]  /*8c10*/  @!P2 LDC R9, c[0x0][0x500] ;  /* 0x00014000ff09ab82 */ /* 0x000e620000000800 */
[----:B------:R-:W-:-:S04]  /*8c20*/  LEA R15, R7, R20, 0x3 ;  /* 0x00000014070f7211 */ /* 0x000fc800078e18ff */
[----:B------:R-:W2:Y:S02]  /*8c30*/  SYNCS.PHASECHK.TRANS64.TRYWAIT P1, [R15+URZ+0x20], R8 ;  /* 0x000020080f0075a7 */ /* 0x000ea4000802017f */
[----:B--2---:R-:W-:Y:S05]  /*8c40*/  @!P1 BRA `(.L_x_218) ;  /* 0x0000001400309947 */ /* 0x004fea0003800000 */
.L_x_255:
[----:B--2---:R-:W-:Y:S01]  /*8c50*/  PRMT R8, R18, 0x9910, RZ ;  /* 0x0000991012087816 */ /* 0x004fe200000000ff */
[----:B-1----:R1:W-:Y:S03]  /*8c60*/  @!P2 SYNCS.ARRIVE.TRANS64 RZ, [R15+URZ], R9 ;  /* 0x000000090fffa9a7 */ /* 0x0023e6000800003f */
[----:B------:R-:W-:-:S13]  /*8c70*/  ISETP.NE.AND P1, PT, R8, 0x2, PT ;  /* 0x000000020800780c */ /* 0x000fda0003f25270 */
[----:B-1----:R-:W-:Y:S05]  /*8c80*/  @P1 BRA `(.L_x_219) ;  /* 0x0000000000041947 */ /* 0x002fea0003800000 */
[----:B------:R-:W-:Y:S01]  /*8c90*/  BPT.TRAP 0x1 ;  /* 0x000000040000795c */ /* 0x000fe20000300000 */
.L_x_219:
[----:B------:R-:W-:Y:S05]  /*8ca0*/  @P0 BRA `(.L_x_220) ;  /* 0x0000000000040947 */ /* 0x000fea0003800000 */
[----:B------:R-:W-:Y:S01]  /*8cb0*/  BPT.TRAP 0x1 ;  /* 0x000000040000795c */ /* 0x000fe20000300000 */
.L_x_220:
[--C-:B------:R-:W-:Y:S01]  /*8cc0*/  IMAD R8, R7, 0x4000, R20.reuse ;  /* 0x0000400007087824 */ /* 0x100fe200078e0214 */
[----:B------:R-:W-:Y:S01]  /*8cd0*/  R2UR UR9, R15 ;  /* 0x000000000f0972ca */ /* 0x000fe200000e0000 */
[C---:B------:R-:W-:Y:S01]  /*8ce0*/  IMAD R20, R7.reuse, 0x8000, R20 ;  /* 0x0000800007147824 */ /* 0x040fe200078e0214 */
[----:B------:R-:W-:Y:S01]  /*8cf0*/  UIADD3 UR4, UP0, UR20, 0xf0, URZ ;  /* 0x000000f014047890 */ /* 0x000fe2000ff1e03f */
[----:B------:R-:W-:Y:S01]  /*8d00*/  VIADD R4, R4, 0xffffffff ;  /* 0xffffffff04047836 */ /* 0x000fe20000000000 */
[----:B------:R-:W-:Y:S01]  /*8d10*/  R2UR UR5, R8 ;  /* 0x00000000080572ca */ /* 0x000fe200000e0000 */
[----:B------:R-:W-:Y:S01]  /*8d20*/  UIADD3 UR22, UP1, UR20, 0x1f0, URZ ;  /* 0x000001f014167890 */ /* 0x000fe2000ff3e03f */
[----:B------:R-:W-:Y:S01]  /*8d30*/  R2UR UR8, R20 ;  /* 0x00000000140872ca */ /* 0x000fe200000e0000 */
[----:B------:R-:W-:Y:S01]  /*8d40*/  VIADD R7, R7, 0x1 ;  /* 0x0000000107077836 */ /* 0x000fe20000000000 */
[----:B------:R-:W-:Y:S01]  /*8d50*/  R2UR UR11, R13 ;  /* 0x000000000d0b72ca */ /* 0x000fe200000e0000 */
[----:B------:R-:W-:Y:S01]  /*8d60*/  UIADD3.X UR23, URZ, UR21, URZ, UP1, !UPT ;  /* 0x000000153f177290 */ /* 0x000fe20008ffe43f */
[C---:B------:R-:W-:Y:S01]  /*8d70*/  R2UR UR10, R19.reuse ;  /* 0x00000000130a72ca */ /* 0x040fe200000e0000 */
[----:B------:R-:W-:Y:S01]  /*8d80*/  UMOV UR6, 0x0 ;  /* 0x0000000000067882 */ /* 0x000fe20000000000 */
[----:B------:R-:W-:Y:S01]  /*8d90*/  R2UR UR12, R6 ;  /* 0x00000000060c72ca */ /* 0x000fe200000e0000 */
[----:B------:R-:W-:Y:S01]  /*8da0*/  UMOV UR7, 0x10000000 ;  /* 0x1000000000077882 */ /* 0x000fe20000000000 */
[----:B------:R-:W-:Y:S01]  /*8db0*/  R2UR UR18, R14 ;  /* 0x000000000e1272ca */ /* 0x000fe200000e0000 */
[----:B------:R-:W-:Y:S01]  /*8dc0*/  VIADD R19, R19, 0x40 ;  /* 0x0000004013137836 */ /* 0x000fe20000000000 */
[----:B------:R-:W-:Y:S01]  /*8dd0*/  ISETP.GT.AND P3, PT, R4, 0x1, PT ;  /* 0x000000010400780c */ /* 0x000fe20003f64270 */
[----:B------:R-:W-:Y:S01]  /*8de0*/  UIADD3 UR13, UR5, 0x8400, URZ ;  /* 0x00008400050d7890 */ /* 0x000fe2000fffe03f */
[----:B------:R-:W-:Y:S01]  /*8df0*/  ISETP.NE.AND P1, PT, R7, 0x4, PT ;  /* 0x000000040700780c */ /* 0x000fe20003f25270 */
[----:B------:R-:W-:-:S02]  /*8e00*/  UIADD3.X UR5, URZ, UR21, URZ, UP0, !UPT ;  /* 0x000000153f057290 */ /* 0x000fc400087fe43f */
[----:B------:R-:W-:Y:S01]  /*8e10*/  UIADD3 UR14, UR8, 0x18400, URZ ;  /* 0x00018400080e7890 */ /* 0x000fe2000fffe03f */
[----:B------:R-:W-:Y:S02]  /*8e20*/  SEL R8, RZ, 0x1, P1 ;  /* 0x00000001ff087807 */ /* 0x000fe40000800000 */
[----:B------:R-:W-:Y:S01]  /*8e30*/  UMOV UR8, UR13 ;  /* 0x0000000d00087c82 */ /* 0x000fe20008000000 */
[----:B------:R-:W-:Y:S02]  /*8e40*/  SEL R7, R7, RZ, P1 ;  /* 0x000000ff07077207 */ /* 0x000fe40000800000 */
[----:B------:R-:W-:Y:S01]  /*8e50*/  LOP3.LUT R5, R5, R8, RZ, 0x3c, !PT ;  /* 0x0000000805057212 */ /* 0x000fe200078e3cff */
[----:B------:R1:W-:Y:S02]  /*8e60*/  UTMALDG.3D [UR8], [UR4], desc[UR6] ;  /* 0x00000608040075b4 */ /* 0x0003e40008011000 */
[----:B-1----:R-:W-:Y:S01]  /*8e70*/  UMOV UR8, UR14 ;  /* 0x0000000e00087c82 */ /* 0x002fe20008000000 */
[----:B------:R-:W-:-:S02]  /*8e80*/  UMOV UR11, UR18 ;  /* 0x00000012000b7c82 */ /* 0x000fc40008000000 */
[----:B------:R1:W-:Y:S02]  /*8e90*/  UTMALDG.3D [UR8], [UR22], desc[UR6] ;  /* 0x00000608160075b4 */ /* 0x0003e40008011000 */
[----:B-1----:R-:W-:Y:S05]  /*8ea0*/  @P3 BRA `(.L_x_221) ;  /* 0xfffffffc00483947 */ /* 0x002fea000383ffff */
.L_x_217:
[----:B------:R-:W-:Y:S05]  /*8eb0*/  BSYNC B1 ;  /* 0x0000000000017941 */ /* 0x000fea0003800000 */
.L_x_216:
[----:B------:R-:W-:Y:S01]  /*8ec0*/  LOP3.LUT P3, RZ, R10, 0xff, RZ, 0xc0, !PT ;  /* 0x000000ff0aff7812 */ /* 0x000fe2000786c0ff */
[----:B------:R-:W-:Y:S01]  /*8ed0*/  IMAD.IADD R0, R11, 0x1, R0 ;  /* 0x000000010b007824 */ /* 0x000fe200078e0200 */
[----:B------:R-:W-:Y:S01]  /*8ee0*/  IADD3 R16, P4, R16, UR46, RZ ;  /* 0x0000002e10107c10 */ /* 0x000fe2000ff9e0ff */
[----:B------:R-:W-:Y:S01]  /*8ef0*/  ULDC.64 UR4, c[0x0][0x8f8] ;  /* 0x00023e0000047ab9 */ /* 0x000fe20000000a00 */
[----:B------:R-:W-:Y:S01]  /*8f00*/  BSSY B1, `(.L_x_222) ;  /* 0x000006d000017945 */ /* 0x000fe20003800000 */
[----:B------:R-:W-:Y:S01]  /*8f10*/  MOV R13, 0xffffffff ;  /* 0xffffffff000d7802 */ /* 0x000fe20000000f00 */
[----:B------:R-:W-:Y:S01]  /*8f20*/  IMAD.MOV.U32 R7, RZ, RZ, -0x1 ;  /* 0xffffffffff077424 */ /* 0x000fe200078e00ff */
[----:B------:R-:W-:Y:S02]  /*8f30*/  SHF.R.U32.HI R4, RZ, 0x2, R0 ;  /* 0x00000002ff047819 */ /* 0x000fe40000011600 */
[----:B------:R-:W-:Y:S02]  /*8f40*/  ISETP.GT.U32.AND P1, PT, R0, 0x3, PT ;  /* 0x000000030000780c */ /* 0x000fe40003f24070 */
[----:B------:R-:W-:-:S02]  /*8f50*/  LOP3.LUT R4, R4, 0x1, RZ, 0xc0, !PT ;  /* 0x0000000104047812 */ /* 0x000fc400078ec0ff */
[----:B------:R-:W1:Y:S01]  /*8f60*/  @P3 S2R R6, SR_CgaCtaId ;  /* 0x0000000000063919 */ /* 0x000e620000008800 */
[----:B------:R-:W-:Y:S02]  /*8f70*/  @P3 MOV R5, 0x400 ;  /* 0x0000040000053802 */ /* 0x000fe40000000f00 */
[----:B------:R-:W-:Y:S02]  /*8f80*/  ISETP.LT.U32.AND P1, PT, R11, 0x4, P1 ;  /* 0x000000040b00780c */ /* 0x000fe40000f21070 */
[----:B------:R-:W-:Y:S02]  /*8f90*/  IADD3.X R17, R17, UR38, RZ, P4, !PT ;  /* 0x0000002611117c10 */ /* 0x000fe4000a7fe4ff */
[----:B------:R-:W-:Y:S02]  /*8fa0*/  ISETP.GE.U32.AND P4, PT, R16, UR4, PT ;  /* 0x0000000410007c0c */ /* 0x000fe4000bf86070 */
[----:B------:R-:W-:Y:S02]  /*8fb0*/  LOP3.LUT R0, R0, 0x3, RZ, 0xc0, !PT ;  /* 0x0000000300007812 */ /* 0x000fe400078ec0ff */
[----:B------:R-:W-:-:S02]  /*8fc0*/  PRMT R10, RZ, 0x7610, R10 ;  /* 0x00007610ff0a7816 */ /* 0x000fc4000000000a */
[----:B-1----:R-:W-:Y:S01]  /*8fd0*/  @P3 LEA R5, R6, R5, 0x18 ;  /* 0x0000000506053211 */ /* 0x002fe200078ec0ff */
[----:B------:R-:W-:-:S03]  /*8fe0*/  IMAD.MOV.U32 R6, RZ, RZ, -0x1 ;  /* 0xffffffffff067424 */ /* 0x000fc600078e00ff */
[----:B------:R1:W-:Y:S01]  /*8ff0*/  @P3 SYNCS.ARRIVE.TRANS64.A1T0 RZ, [R5+URZ+0x88], RZ ;  /* 0x000088ff05ff39a7 */ /* 0x0003e2000810003f */
[----:B------:R-:W-:Y:S02]  /*9000*/  ISETP.NE.U32.AND P3, PT, R4, 0x1, PT ;  /* 0x000000010400780c */ /* 0x000fe40003f65070 */
[----:B------:R-:W-:Y:S02]  /*9010*/  SEL R4, RZ, 0x1, !P1 ;  /* 0x00000001ff047807 */ /* 0x000fe40004800000 */
[----:B------:R-:W-:Y:S02]  /*9020*/  ISETP.GE.U32.AND.EX P1, PT, R17, UR5, PT, P4 ;  /* 0x0000000511007c0c */ /* 0x000fe4000bf26140 */
[----:B------:R-:W-:-:S04]  /*9030*/  ISETP.GT.U32.AND P3, PT, R11, 0x3, !P3 ;  /* 0x000000030b00780c */ /* 0x000fc80005f64070 */
[----:B-1----:R-:W-:-:S04]  /*9040*/  SEL R5, RZ, 0x1, !P3 ;  /* 0x00000001ff057807 */ /* 0x002fc80005800000 */
[--C-:B------:R-:W-:Y:S02]  /*9050*/  LOP3.LUT R3, R5, R3, R4.reuse, 0x96, !PT ;  /* 0x0000000305037212 */ /* 0x100fe400078e9604 */
[----:B------:R-:W-:Y:S01]  /*9060*/  PRMT R4, RZ, 0x7610, R4 ;  /* 0x00007610ff047816 */ /* 0x000fe20000000004 */
[----:B------:R-:W-:Y:S06]  /*9070*/  @P1 BRA `(.L_x_223) ;  /* 0x0000000400541947 */ /* 0x000fec0003800000 */
[----:B------:R-:W-:Y:S01]  /*9080*/  ULDC.64 UR4, c[0x0][0x8d0] ;  /* 0x0002340000047ab9 */ /* 0x000fe20000000a00 */
[----:B------:R-:W1:Y:S01]  /*9090*/  S2R R14, SR_CTAID.X ;  /* 0x00000000000e7919 */ /* 0x000e620000002500 */
[----:B------:R-:W-:Y:S01]  /*90a0*/  ISETP.NE.U32.AND P1, PT, RZ, UR4, PT ;  /* 0x00000004ff007c0c */ /* 0x000fe2000bf25070 */
[----:B------:R-:W-:Y:S01]  /*90b0*/  ULDC UR7, c[0x0][0x8d8] ;  /* 0x0002360000077ab9 */ /* 0x000fe20000000800 */
[----:B------:R-:W-:Y:S01]  /*90c0*/  IMAD.MOV.U32 R4, RZ, RZ, R16 ;  /* 0x000000ffff047224 */ /* 0x000fe200078e0010 */
[----:B------:R-:W2:Y:S01]  /*90d0*/  S2R R13, SR_CTAID.Y ;  /* 0x00000000000d7919 */ /* 0x000ea20000002600 */
[----:B------:R-:W-:Y:S01]  /*90e0*/  ISETP.NE.AND.EX P1, PT, RZ, UR5, PT, P1 ;  /* 0x00000005ff007c0c */ /* 0x000fe2000bf25310 */
[----:B------:R-:W-:-:S12]  /*90f0*/  IMAD.MOV.U32 R5, RZ, RZ, R17 ;  /* 0x000000ffff057224 */ /* 0x000fd800078e0011 */
[----:B------:R-:W-:Y:S05]  /*9100*/  @!P1 BRA `(.L_x_224) ;  /* 0x0000000000289947 */ /* 0x000fea0003800000 */
[----:B------:R-:W-:Y:S02]  /*9110*/  ULDC UR6, c[0x0][0x8dc] ;  /* 0x0002370000067ab9 */ /* 0x000fe40000000800 */
[----:B------:R-:W-:-:S05]  /*9120*/  IADD3 R9, P1, R16, UR6, RZ ;  /* 0x0000000610097c10 */ /* 0x000fca000ff3e0ff */
[----:B------:R-:W-:-:S04]  /*9130*/  IMAD.X R15, RZ, RZ, R17, P1 ;  /* 0x000000ffff0f7224 */ /* 0x000fc800008e0611 */
[----:B------:R-:W-:-:S04]  /*9140*/  IMAD.WIDE.U32 R6, R15, UR4, RZ ;  /* 0x000000040f067c25 */ /* 0x000fc8000f8e00ff */
[----:B------:R-:W-:-:S04]  /*9150*/  IMAD.WIDE.U32 R6, P1, R9, UR5, R6 ;  /* 0x0000000509067c25 */ /* 0x000fc8000f820006 */
[----:B------:R-:W-:Y:S01]  /*9160*/  IMAD.WIDE.U32 R8, R9, UR4, RZ ;  /* 0x0000000409087c25 */ /* 0x000fe2000f8e00ff */
[----:B------:R-:W-:-:S03]  /*9170*/  MOV R4, R7 ;  /* 0x0000000700047202 */ /* 0x000fc60000000f00 */
[----:B------:R-:W-:Y:S01]  /*9180*/  IMAD.X R5, RZ, RZ, RZ, P1 ;  /* 0x000000ffff057224 */ /* 0x000fe200008e06ff */
[----:B------:R-:W-:-:S05]  /*9190*/  IADD3 RZ, P1, R9, R6, RZ ;  /* 0x0000000609ff7210 */ /* 0x000fca0007f3e0ff */
[----:B------:R-:W-:-:S08]  /*91a0*/  IMAD.WIDE.U32.X R4, R15, UR5, R4, P1 ;  /* 0x000000050f047c25 */ /* 0x000fd000088e0404 */
.L_x_224:
[--C-:B------:R-:W-:Y:S01]  /*91b0*/  SHF.R.U64 R8, R4, UR7, R5.reuse ;  /* 0x0000000704087c19 */ /* 0x100fe20008001205 */
[----:B------:R-:W-:Y:S01]  /*91c0*/  ULDC.64 UR4, c[0x0][0x8c8] ;  /* 0x0002320000047ab9 */ /* 0x000fe20000000a00 */
[----:B------:R-:W-:Y:S01]  /*91d0*/  SHF.R.U32.HI R4, RZ, UR7, R5 ;  /* 0x00000007ff047c19 */ /* 0x000fe20008011605 */
[----:B------:R-:W3:Y:S01]  /*91e0*/  LDC R25, c[0x0][0x144] ;  /* 0x00005100ff197b82 */ /* 0x000ee20000000800 */
[----:B------:R-:W-:Y:S01]  /*91f0*/  IADD3 R7, P1, RZ, -R8, RZ ;  /* 0x80000008ff077210 */ /* 0x000fe20007f3e0ff */
[----:B------:R-:W-:Y:S01]  /*9200*/  ULDC.64 UR8, c[0x0][0x8e8] ;  /* 0x00023a0000087ab9 */ /* 0x000fe20000000a00 */
[----:B-1----:R-:W-:Y:S01]  /*9210*/  I2FP.F32.U32 R9, R14 ;  /* 0x0000000e00097245 */ /* 0x002fe20000201000 */
[----:B------:R-:W-:Y:S02]  /*9220*/  ULDC UR6, c[0x0][0x8b0] ;  /* 0x00022c0000067ab9 */ /* 0x000fe40000000800 */
[----:B------:R-:W-:Y:S01]  /*9230*/  IMAD.X R4, RZ, RZ, ~R4, P1 ;  /* 0x000000ffff047224 */ /* 0x000fe200008e0e04 */
[----:B------:R-:W-:Y:S01]  /*9240*/  ISETP.NE.U32.AND P1, PT, RZ, UR8, PT ;  /* 0x00000008ff007c0c */ /* 0x000fe2000bf25070 */
[----:B------:R-:W1:Y:S02]  /*9250*/  LDC R20, c[0x0][0x148] ;  /* 0x00005200ff147b82 */ /* 0x000e640000000800 */
[----:B------:R-:W-:Y:S01]  /*9260*/  IMAD R6, R4, UR4, RZ ;  /* 0x0000000404067c24 */ /* 0x000fe2000f8e02ff */
[----:B------:R-:W-:Y:S01]  /*9270*/  ISETP.NE.AND.EX P1, PT, RZ, UR9, PT, P1 ;  /* 0x00000009ff007c0c */ /* 0x000fe2000bf25310 */
[----:B------:R-:W-:Y:S01]  /*9280*/  IMAD.WIDE.U32 R4, R7, UR4, R16 ;  /* 0x0000000407047c25 */ /* 0x000fe2000f8e0010 */
[----:B------:R-:W-:-:S03]  /*9290*/  ULDC UR4, c[0x0][0x150] ;  /* 0x0000540000047ab9 */ /* 0x000fc60000000800 */
[----:B------:R-:W-:Y:S02]  /*92a0*/  IMAD R7, R7, UR5, R6 ;  /* 0x0000000507077c24 */ /* 0x000fe4000f8e0206 */
[----:B------:R-:W-:Y:S01]  /*92b0*/  FMUL R6, R9, UR4 ;  /* 0x0000000409067c20 */ /* 0x000fe20008400000 */
[----:B------:R-:W-:Y:S01]  /*92c0*/  ULDC UR4, c[0x0][0x8c0] ;  /* 0x0002300000047ab9 */ /* 0x000fe20000000800 */
[----:B------:R-:W-:Y:S01]  /*92d0*/  ULDC UR5, c[0x0][0x154] ;  /* 0x0000550000057ab9 */ /* 0x000fe20000000800 */
[----:B------:R-:W-:-:S03]  /*92e0*/  IMAD.IADD R5, R5, 0x1, R7 ;  /* 0x0000000105057824 */ /* 0x000fc600078e0207 */
[----:B------:R-:W4:Y:S02]  /*92f0*/  F2I.U32.TRUNC.NTZ R6, R6 ;  /* 0x0000000600067305 */ /* 0x000f24000020f000 */
[----:B------:R-:W-:Y:S02]  /*9300*/  SHF.R.U64 R9, R4, UR4, R5 ;  /* 0x0000000404097c19 */ /* 0x000fe40008001205 */
[----:B--2---:R-:W-:-:S05]  /*9310*/  I2FP.F32.U32 R4, R13 ;  /* 0x0000000d00047245 */ /* 0x004fca0000201000 */
[----:B------:R-:W-:Y:S01]  /*9320*/  FMUL R21, R4, UR5 ;  /* 0x0000000504157c20 */ /* 0x000fe20008400000 */
[----:B------:R-:W-:Y:S01]  /*9330*/  SHF.R.U32.HI R4, RZ, UR4, R5 ;  /* 0x00000004ff047c19 */ /* 0x000fe20008011605 */
[----:B------:R-:W-:-:S03]  /*9340*/  ULDC UR4, c[0x0][0x900] ;  /* 0x0002400000047ab9 */ /* 0x000fc60000000800 */
[--C-:B------:R-:W-:Y:S01]  /*9350*/  SHF.R.U64 R19, R9, UR6, R4.reuse ;  /* 0x0000000609137c19 */ /* 0x100fe20008001204 */
[----:B------:R-:W2:Y:S01]  /*9360*/  F2I.U32.TRUNC.NTZ R21, R21 ;  /* 0x0000001500157305 */ /* 0x000ea2000020f000 */
[----:B------:R-:W-:Y:S01]  /*9370*/  SHF.R.U32.HI R4, RZ, UR6, R4 ;  /* 0x00000006ff047c19 */ /* 0x000fe20008011604 */
[----:B----4-:R-:W-:-:S03]  /*9380*/  IMAD.MOV R6, RZ, RZ, -R6 ;  /* 0x000000ffff067224 */ /* 0x010fc600078e0a06 */
[----:B------:R-:W-:Y:S01]  /*9390*/  SHF.R.U64 R15, R19, UR4, R4 ;  /* 0x00000004130f7c19 */ /* 0x000fe20008001204 */
[----:B---3--:R-:W-:Y:S01]  /*93a0*/  IMAD R14, R25, R6, R14 ;  /* 0x00000006190e7224 */ /* 0x008fe200078e020e */
[----:B------:R-:W-:-:S03]  /*93b0*/  SHF.R.U32.HI R23, RZ, UR4, R4 ;  /* 0x00000004ff177c19 */ /* 0x000fc60008011604 */
[----:B------:R-:W-:Y:S02]  /*93c0*/  IMAD.MOV.U32 R4, RZ, RZ, R15 ;  /* 0x000000ffff047224 */ /* 0x000fe400078e000f */
[----:B------:R-:W-:Y:S01]  /*93d0*/  IMAD.MOV.U32 R5, RZ, RZ, R23 ;  /* 0x000000ffff057224 */ /* 0x000fe200078e0017 */
[----:B--2---:R-:W-:Y:S06]  /*93e0*/  @!P1 BRA `(.L_x_225) ;  /* 0x0000000000289947 */ /* 0x004fec0003800000 */
[----:B------:R-:W-:Y:S02]  /*93f0*/  ULDC UR4, c[0x0][0x8f4] ;  /* 0x00023d0000047ab9 */ /* 0x000fe40000000800 */
[----:B------:R-:W-:-:S05]  /*9400*/  IADD3 R5, P1, R15, UR4, RZ ;  /* 0x000000040f057c10 */ /* 0x000fca000ff3e0ff */
[----:B------:R-:W-:-:S04]  /*9410*/  IMAD.X R23, RZ, RZ, R23, P1 ;  /* 0x000000ffff177224 */ /* 0x000fc800008e0617 */
[----:B------:R-:W-:-:S04]  /*9420*/  IMAD.WIDE.U32 R6, R23, UR8, RZ ;  /* 0x0000000817067c25 */ /* 0x000fc8000f8e00ff */
[----:B------:R-:W-:-:S04]  /*9430*/  IMAD.WIDE.U32 R6, P1, R5, UR9, R6 ;  /* 0x0000000905067c25 */ /* 0x000fc8000f820006 */
[----:B------:R-:W-:-:S04]  /*9440*/  IMAD.WIDE.U32 R4, R5, UR8, RZ ;  /* 0x0000000805047c25 */ /* 0x000fc8000f8e00ff */
[----:B------:R-:W-:Y:S01]  /*9450*/  IMAD.MOV.U32 R4, RZ, RZ, R7 ;  /* 0x000000ffff047224 */ /* 0x000fe200078e0007 */
[----:B------:R-:W-:Y:S02]  /*9460*/  IADD3 RZ, P3, R5, R6, RZ ;  /* 0x0000000605ff7210 */ /* 0x000fe40007f7e0ff */
[----:B------:R-:W-:-:S03]  /*9470*/  IADD3.X R5, RZ, RZ, RZ, P1, !PT ;  /* 0x000000ffff057210 */ /* 0x000fc60000ffe4ff */
[----:B------:R-:W-:-:S08]  /*9480*/  IMAD.WIDE.U32.X R4, R23, UR9, R4, P3 ;  /* 0x0000000917047c25 */ /* 0x000fd000098e0404 */
.L_x_225:
[----:B------:R-:W-:Y:S01]  /*9490*/  ISETP.NE.AND P1, PT, R2, 0x1, PT ;  /* 0x000000010200780c */ /* 0x000fe20003f25270 */
[----:B------:R-:W-:Y:S01]  /*94a0*/  ULDC UR4, c[0x0][0x8f0] ;  /* 0x00023c0000047ab9 */ /* 0x000fe20000000800 */
[----:B------:R-:W-:Y:S01]  /*94b0*/  LOP3.LUT R19, R19, UR16, RZ, 0xc0, !PT ;  /* 0x0000001013137c12 */ /* 0x000fe2000f8ec0ff */
[----:B------:R-:W-:Y:S01]  /*94c0*/  IMAD.MOV R21, RZ, RZ, -R21 ;  /* 0x000000ffff157224 */ /* 0x000fe200078e0a15 */
[----:B------:R-:W-:Y:S01]  /*94d0*/  SHF.R.U64 R4, R4, UR4, R5 ;  /* 0x0000000404047c19 */ /* 0x000fe20008001205 */
[----:B------:R-:W-:Y:S01]  /*94e0*/  ULDC UR4, c[0x0][0x8e0] ;  /* 0x0002380000047ab9 */ /* 0x000fe20000000800 */
[----:B------:R-:W-:Y:S01]  /*94f0*/  ULDC UR5, c[0x0][0x8b8] ;  /* 0x00022e0000057ab9 */ /* 0x000fe20000000800 */
[----:B------:R-:W-:Y:S02]  /*9500*/  IMAD.MOV.U32 R5, RZ, RZ, 0x1 ;  /* 0x00000001ff057424 */ /* 0x000fe400078e00ff */
[----:B------:R-:W-:Y:S02]  /*9510*/  IMAD.MOV R6, RZ, RZ, -R4 ;  /* 0x000000ffff067224 */ /* 0x000fe400078e0a04 */
[----:B------:R-:W-:Y:S01]  /*9520*/  IMAD R19, R4, UR17, R19 ;  /* 0x0000001104137c24 */ /* 0x000fe2000f8e0213 */
[----:B------:R-:W-:Y:S01]  /*9530*/  LOP3.LUT R4, R9, UR15, RZ, 0xc0, !PT ;  /* 0x0000000f09047c12 */ /* 0x000fe2000f8ec0ff */
[----:B-1----:R-:W-:-:S02]  /*9540*/  @P1 IMAD R14, R20, R21, R13 ;  /* 0x00000015140e1224 */ /* 0x002fc400078e020d */
[----:B------:R-:W-:Y:S01]  /*9550*/  IMAD R15, R6, UR4, R15 ;  /* 0x00000004060f7c24 */ /* 0x000fe2000f8e020f */
[----:B------:R-:W-:Y:S01]  /*9560*/  ULDC UR4, c[0x0][0x8a8] ;  /* 0x00022a0000047ab9 */ /* 0x000fe20000000800 */
[----:B------:R-:W-:Y:S02]  /*9570*/  IMAD R14, R19, UR5, R14 ;  /* 0x00000005130e7c24 */ /* 0x000fe4000f8e020e */
[--C-:B------:R-:W-:Y:S01]  /*9580*/  IMAD R15, R15, UR4, R4.reuse ;  /* 0x000000040f0f7c24 */ /* 0x100fe2000f8e0204 */
[----:B------:R-:W-:Y:S01]  /*9590*/  PRMT R4, R5, 0x7610, R4 ;  /* 0x0000761005047816 */ /* 0x000fe20000000004 */
[----:B------:R-:W-:-:S03]  /*95a0*/  IMAD.MOV.U32 R6, RZ, RZ, R8 ;  /* 0x000000ffff067224 */ /* 0x000fc600078e0008 */
[----:B------:R-:W-:Y:S02]  /*95b0*/  SEL R7, R15, R14, !P1 ;  /* 0x0000000e0f077207 */ /* 0x000fe40004800000 */
[----:B------:R-:W-:-:S07]  /*95c0*/  SEL R13, R14, R15, !P1 ;  /* 0x0000000f0e0d7207 */ /* 0x000fce0004800000 */
.L_x_223:
[----:B------:R-:W-:Y:S05]  /*95d0*/  BSYNC B1 ;  /* 0x0000000000017941 */ /* 0x000fea0003800000 */
.L_x_222:
[----:B------:R-:W-:-:S13]  /*95e0*/  LOP3.LUT P1, RZ, R4, 0xff, RZ, 0xc0, !PT ;  /* 0x000000ff04ff7812 */ /* 0x000fda000782c0ff */
[----:B------:R-:W-:Y:S05]  /*95f0*/  @P1 BRA `(.L_x_226) ;  /* 0xfffffff400401947 */ /* 0x000fea000383ffff */
[----:B------:R-:W-:Y:S05]  /*9600*/  BSYNC B0 ;  /* 0x0000000000007941 */ /* 0x000fea0003800000 */
.L_x_214:
[----:B------:R-:W-:-:S03]  /*9610*/  UMOV UR4, 0xffffffff ;  /* 0xffffffff00047882 */ /* 0x000fc60000000000 */
[----:B------:R-:W-:Y:S05]  /*9620*/  BRA.DIV UR4, `(.L_x_227) ;  /* 0x0000000a04cc7947 */ /* 0x000fea000b800000 */
[----:B------:R-:W-:-:S13]  /*9630*/  ELECT P6, URZ, PT ;  /* 0x00000000003f782f */ /* 0x000fda00038c0000 */
.L_x_258:
[----:B------:R-:W-:Y:S05]  /*9640*/  @!P6 BRA `(.L_x_10) ;  /* 0x0000000000a4e947 */ /* 0x000fea0003800000 */
[----:B------:R-:W-:-:S04]  /*9650*/  LOP3.LUT R22, R22, 0x2, RZ, 0xfc, !PT ;  /* 0x0000000216167812 */ /* 0x000fc800078efcff */
[----:B------:R-:W-:-:S13]  /*9660*/  ISETP.NE.AND P0, PT, R22, 0x3, PT ;  /* 0x000000031600780c */ /* 0x000fda0003f05270 */
[----:B------:R-:W-:Y:S05]  /*9670*/  @!P0 BRA `(.L_x_228) ;  /* 0x0000000000048947 */ /* 0x000fea0003800000 */
[----:B------:R-:W-:Y:S01]  /*9680*/  BPT.TRAP 0x1 ;  /* 0x000000040000795c */ /* 0x000fe20000300000 */
.L_x_228:
[----:B------:R-:W1:Y:S01]  /*9690*/  S2R R5, SR_CgaCtaId ;  /* 0x0000000000057919 */ /* 0x000e620000008800 */
[----:B------:R-:W-:Y:S02]  /*96a0*/  MOV R2, 0x400 ;  /* 0x0000040000027802 */ /* 0x000fe40000000f00 */
[----:B------:R-:W-:Y:S02]  /*96b0*/  SHF.L.U32 R4, R3, 0x1f, RZ ;  /* 0x0000001f03047819 */ /* 0x000fe400000006ff */
[----:B-1----:R-:W-:-:S05]  /*96c0*/  LEA R5, R5, R2, 0x18 ;  /* 0x0000000205057211 */ /* 0x002fca00078ec0ff */
[----:B------:R-:W-:-:S05]  /*96d0*/  VIADD R5, R5, 0x20 ;  /* 0x0000002005057836 */ /* 0x000fca0000000000 */
[C---:B------:R-:W-:Y:S01]  /*96e0*/  LEA R7, R0.reuse, R5, 0x3 ;  /* 0x0000000500077211 */ /* 0x040fe200078e18ff */
[----:B------:R-:W-:-:S03]  /*96f0*/  VIADD R0, R0, 0x1 ;  /* 0x0000000100007836 */ /* 0x000fc60000000000 */
[----:B------:R-:W1:Y:S02]  /*9700*/  SYNCS.PHASECHK.TRANS64.TRYWAIT P0, [R7+URZ], R4 ;  /* 0x00000004070075a7 */ /* 0x000e64000800017f */
[----:B------:R-:W-:-:S04]  /*9710*/  ISETP.NE.AND P1, PT, R0, 0x4, PT ;  /* 0x000000040000780c */ /* 0x000fc80003f25270 */
[----:B------:R-:W-:Y:S02]  /*9720*/  SEL R2, RZ, 0x1, P1 ;  /* 0x00000001ff027807 */ /* 0x000fe40000800000 */
[----:B------:R-:W-:Y:S02]  /*9730*/  SEL R0, R0, RZ, P1 ;  /* 0x000000ff00007207 */ /* 0x000fe40000800000 */
[----:B------:R-:W-:-:S03]  /*9740*/  LOP3.LUT R9, R3, R2, RZ, 0x3c, !PT ;  /* 0x0000000203097212 */ /* 0x000fc600078e3cff */
[----:B------:R-:W-:Y:S01]  /*9750*/  IMAD R6, R0, 0x8, R5 ;  /* 0x0000000800067824 */ /* 0x000fe200078e0205 */
[----:B------:R-:W-:Y:S01]  /*9760*/  SHF.L.U32 R3, R9, 0x1f, RZ ;  /* 0x0000001f09037819 */ /* 0x000fe200000006ff */
[----:B-1----:R-:W-:Y:S06]  /*9770*/  @!P0 BRA `(.L_x_229) ;  /* 0x0000000800988947 */ /* 0x002fec0003800000 */
.L_x_259:
[----:B------:R-:W2:Y:S01]  /*9780*/  SYNCS.PHASECHK.TRANS64.TRYWAIT P0, [R6+URZ], R3 ;  /* 0x00000003060075a7 */ /* 0x000ea2000800017f */
[----:B------:R-:W-:-:S05]  /*9790*/  VIADD R0, R0, 0x1 ;  /* 0x0000000100007836 */ /* 0x000fca0000000000 */
[----:B------:R-:W-:-:S04]  /*97a0*/  ISETP.NE.AND P1, PT, R0, 0x4, PT ;  /* 0x000000040000780c */ /* 0x000fc80003f25270 */
[----:B------:R-:W-:Y:S02]  /*97b0*/  SEL R2, RZ, 0x1, P1 ;  /* 0x00000001ff027807 */ /* 0x000fe40000800000 */
[----:B------:R-:W-:Y:S02]  /*97c0*/  SEL R0, R0, RZ, P1 ;  /* 0x000000ff00007207 */ /* 0x000fe40000800000 */
[----:B------:R-:W-:-:S03]  /*97d0*/  LOP3.LUT R9, R9, R2, RZ, 0x3c, !PT ;  /* 0x0000000209097212 */ /* 0x000fc600078e3cff */
[----:B-1----:R-:W-:Y:S01]  /*97e0*/  IMAD R7, R0, 0x8, R5 ;  /* 0x0000000800077824 */ /* 0x002fe200078e0205 */
[----:B------:R-:W-:Y:S01]  /*97f0*/  SHF.L.U32 R4, R9, 0x1f, RZ ;  /* 0x0000001f09047819 */ /* 0x000fe200000006ff */
[----:B--2---:R-:W-:Y:S06]  /*9800*/  @!P0 BRA `(.L_x_230) ;  /* 0x0000000800888947 */ /* 0x004fec0003800000 */
.L_x_260:
[----:B------:R-:W2:Y:S01]  /*9810*/  SYNCS.PHASECHK.TRANS64.TRYWAIT P0, [R7+URZ], R4 ;  /* 0x00000004070075a7 */ /* 0x000ea2000800017f */
[----:B------:R-:W-:-:S05]  /*9820*/  VIADD R0, R0, 0x1 ;  /* 0x0000000100007836 */ /* 0x000fca0000000000 */
[----:B------:R-:W-:-:S04]  /*9830*/  ISETP.NE.AND P1, PT, R0, 0x4, PT ;  /* 0x000000040000780c */ /* 0x000fc80003f25270 */
[----:B------:R-:W-:Y:S02]  /*9840*/  SEL R2, RZ, 0x1, P1 ;  /* 0x00000001ff027807 */ /* 0x000fe40000800000 */
[----:B------:R-:W-:Y:S02]  /*9850*/  SEL R0, R0, RZ, P1 ;  /* 0x000000ff00007207 */ /* 0x000fe40000800000 */
[----:B------:R-:W-:Y:S01]  /*9860*/  LOP3.LUT R2, R9, R2, RZ, 0x3c, !PT ;  /* 0x0000000209027212 */ /* 0x000fe200078e3cff */
[----:B--2---:R-:W-:Y:S06]  /*9870*/  @!P0 BRA `(.L_x_231) ;  /* 0x0000000800808947 */ /* 0x004fec0003800000 */
.L_x_261:
[----:B------:R-:W-:Y:S01]  /*9880*/  IMAD R5, R0, 0x8, R5 ;  /* 0x0000000800057824 */ /* 0x000fe200078e0205 */
[----:B------:R-:W-:-:S07]  /*9890*/  SHF.L.U32 R0, R2, 0x1f, RZ ;  /* 0x0000001f02007819 */ /* 0x000fce00000006ff */
.L_x_232:
[----:B---3--:R3:W4:Y:S02]  /*98a0*/  SYNCS.PHASECHK.TRANS64.TRYWAIT P0, [R5+URZ], R0 ;  /* 0x00000000050075a7 */ /* 0x008724000800017f */
[----:B----4-:R-:W-:Y:S05]  /*98b0*/  @!P0 NANOSLEEP.SYNCS 0x989680 ;  /* 0x009896800000895d */ /* 0x010fea0003900000 */
[----:B------:R-:W4:Y:S02]  /*98c0*/  @!P0 SYNCS.PHASECHK.TRANS64 P0, [R5+URZ], R0 ;  /* 0x00000000050085a7 */ /* 0x000f24000800007f */
[----:B----4-:R-:W-:Y:S05]  /*98d0*/  @!P0 BRA `(.L_x_232) ;  /* 0xfffffffc00f08947 */ /* 0x010fea000383ffff */
.L_x_10:
[----:B------:R-:W-:Y:S05]  /*98e0*/  BSYNC B6 ;  /* 0x0000000000067941 */ /* 0x000fea0003800000 */
.L_x_8:
[----:B------:R-:W-:Y:S05]  /*98f0*/  EXIT ;  /* 0x000000000000794d */ /* 0x000fea0003800000 */
.L_x_23:
[----:B---3--:R3:W4:Y:S02]  /*9900*/  SYNCS.PHASECHK.TRANS64.TRYWAIT P1, [R3+URZ], R0 ;  /* 0x00000000030075a7 */ /* 0x008724000802017f */
[----:B----4-:R-:W-:Y:S05]  /*9910*/  @!P1 NANOSLEEP.SYNCS 0x989680 ;  /* 0x009896800000995d */ /* 0x010fea0003900000 */
[----:B------:R-:W4:Y:S02]  /*9920*/  @!P1 SYNCS.PHASECHK.TRANS64 P1, [R3+URZ], R0 ;  /* 0x00000000030095a7 */ /* 0x000f24000802007f */
[----:B----4-:R-:W-:Y:S05]  /*9930*/  @!P1 BRA `(.L_x_23) ;  /* 0xfffffffc00f09947 */ /* 0x010fea000383ffff */
[----:B------:R-:W-:Y:S05]  /*9940*/  BRA `(.L_x_22) ;  /* 0xffffff7c007c7947 */ /* 0x000fea000383ffff */
.L_x_28:
[----:B--2---:R-:W-:-:S04]  /*9950*/  MOV R4, UR4 ;  /* 0x0000000400047c02 */ /* 0x004fc80008000f00 */
[----:B------:R2:W3:Y:S03]  /*9960*/  SYNCS.PHASECHK.TRANS64.TRYWAIT P1, [R4+URZ], R3 ;  /* 0x00000003040075a7 */ /* 0x0004e6000802017f */
[----:B---3--:R-:W-:Y:S05]  /*9970*/  @!P1 NANOSLEEP.SYNCS 0x989680 ;  /* 0x009896800000995d */ /* 0x008fea0003900000 */
[----:B------:R-:W3:Y:S02]  /*9980*/  @!P1 SYNCS.PHASECHK.TRANS64 P1, [R4+URZ], R3 ;  /* 0x00000003040095a7 */ /* 0x000ee4000802007f */
[----:B---3--:R-:W-:Y:S05]  /*9990*/  @!P1 BRA `(.L_x_28) ;  /* 0xfffffffc00ec9947 */ /* 0x008fea000383ffff */
[----:B------:R-:W-:Y:S05]  /*99a0*/  BRA `(.L_x_27) ;  /* 0xffffff80005c7947 */ /* 0x000fea000383ffff */
.L_x_49:
[----:B-1----:R-:W-:-:S04]  /*99b0*/  IMAD.U32 R4, RZ, RZ, UR45 ;  /* 0x0000002dff047e24 */ /* 0x002fc8000f8e00ff */
[----:B------:R1:W2:Y:S03]  /*99c0*/  SYNCS.PHASECHK.TRANS64.TRYWAIT P2, [R4+URZ+0x40], R3 ;  /* 0x00004003040075a7 */ /* 0x0002a6000804017f */
[----:B--2---:R-:W-:Y:S05]  /*99d0*/  @!P2 NANOSLEEP.SYNCS 0x989680 ;  /* 0x009896800000a95d */ /* 0x004fea0003900000 */
[----:B------:R-:W2:Y:S02]  /*99e0*/  @!P2 SYNCS.PHASECHK.TRANS64 P2, [R4+URZ+0x40], R3 ;  /* 0x000040030400a5a7 */ /* 0x000ea4000804007f */
[----:B--2---:R-:W-:Y:S05]  /*99f0*/  @!P2 BRA `(.L_x_49) ;  /* 0xfffffffc00eca947 */ /* 0x004fea000383ffff */
[----:B------:R-:W-:Y:S05]  /*9a00*/  BRA `(.L_x_233) ;  /* 0xffffff8c00287947 */ /* 0x000fea000383ffff */
.L_x_60:
[----:B-1----:R1:W2:Y:S02]  /*9a10*/  SYNCS.PHASECHK.TRANS64.TRYWAIT P3, [R4+URZ+0x40], R5 ;  /* 0x00004005040075a7 */ /* 0x0022a4000806017f */
[----:B--2---:R-:W-:Y:S05]  /*9a20*/  @!P3 NANOSLEEP.SYNCS 0x989680 ;  /* 0x009896800000b95d */ /* 0x004fea0003900000 */
[----:B------:R-:W2:Y:S02]  /*9a30*/  @!P3 SYNCS.PHASECHK.TRANS64 P3, [R4+URZ+0x40], R5 ;  /* 0x000040050400b5a7 */ /* 0x000ea4000806007f */
[----:B--2---:R-:W-:Y:S05]  /*9a40*/  @!P3 BRA `(.L_x_60) ;  /* 0xfffffffc00f0b947 */ /* 0x004fea000383ffff */
[----:B------:R-:W-:Y:S05]  /*9a50*/  BRA `(.L_x_234) ;  /* 0xffffff9400487947 */ /* 0x000fea000383ffff */
.L_x_71:
[----:B-1----:R1:W2:Y:S02]  /*9a60*/  SYNCS.PHASECHK.TRANS64.TRYWAIT P5, [R4+URZ+0x40], R5 ;  /* 0x00004005040075a7 */ /* 0x0022a400080a017f */
[----:B--2---:R-:W-:Y:S05]  /*9a70*/  @!P5 NANOSLEEP.SYNCS 0x989680 ;  /* 0x009896800000d95d */ /* 0x004fea0003900000 */
[----:B------:R-:W2:Y:S02]  /*9a80*/  @!P5 SYNCS.PHASECHK.TRANS64 P5, [R4+URZ+0x40], R5 ;  /* 0x000040050400d5a7 */ /* 0x000ea400080a007f */
[----:B--2---:R-:W-:Y:S05]  /*9a90*/  @!P5 BRA `(.L_x_71) ;  /* 0xfffffffc00f0d947 */ /* 0x004fea000383ffff */
[----:B------:R-:W-:Y:S05]  /*9aa0*/  BRA `(.L_x_235) ;  /* 0xffffff9c00047947 */ /* 0x000fea000383ffff */
.L_x_82:
[----:B-1----:R1:W2:Y:S02]  /*9ab0*/  SYNCS.PHASECHK.TRANS64.TRYWAIT P5, [R5+URZ+0x40], R4 ;  /* 0x00004004050075a7 */ /* 0x0022a400080a017f */
[----:B--2---:R-:W-:Y:S05]  /*9ac0*/  @!P5 NANOSLEEP.SYNCS 0x989680 ;  /* 0x009896800000d95d */ /* 0x004fea0003900000 */
[----:B------:R-:W2:Y:S02]  /*9ad0*/  @!P5 SYNCS.PHASECHK.TRANS64 P5, [R5+URZ+0x40], R4 ;  /* 0x000040040500d5a7 */ /* 0x000ea400080a007f */
[----:B--2---:R-:W-:Y:S05]  /*9ae0*/  @!P5 BRA `(.L_x_82) ;  /* 0xfffffffc00f0d947 */ /* 0x004fea000383ffff */
[----:B------:R-:W-:Y:S05]  /*9af0*/  BRA `(.L_x_236) ;  /* 0xffffffa000c47947 */ /* 0x000fea000383ffff */
.L_x_93:
[----:B-1----:R1:W2:Y:S02]  /*9b00*/  SYNCS.PHASECHK.TRANS64.TRYWAIT P5, [R4+URZ+0x40], R5 ;  /* 0x00004005040075a7 */ /* 0x0022a400080a017f */
[----:B--2---:R-:W-:Y:S05]  /*9b10*/  @!P5 NANOSLEEP.SYNCS 0x989680 ;  /* 0x009896800000d95d */ /* 0x004fea0003900000 */
[----:B------:R-:W2:Y:S02]  /*9b20*/  @!P5 SYNCS.PHASECHK.TRANS64 P5, [R4+URZ+0x40], R5 ;  /* 0x000040050400d5a7 */ /* 0x000ea400080a007f */
[----:B--2---:R-:W-:Y:S05]  /*9b30*/  @!P5 BRA `(.L_x_93) ;  /* 0xfffffffc00f0d947 */ /* 0x004fea000383ffff */
[----:B------:R-:W-:Y:S05]  /*9b40*/  BRA `(.L_x_237) ;  /* 0xffffffa800847947 */ /* 0x000fea000383ffff */
.L_x_104:
[----:B-1----:R1:W2:Y:S02]  /*9b50*/  SYNCS.PHASECHK.TRANS64.TRYWAIT P5, [R4+URZ+0x40], R5 ;  /* 0x00004005040075a7 */ /* 0x0022a400080a017f */
[----:B--2---:R-:W-:Y:S05]  /*9b60*/  @!P5 NANOSLEEP.SYNCS 0x989680 ;  /* 0x009896800000d95d */ /* 0x004fea0003900000 */
[----:B------:R-:W2:Y:S02]  /*9b70*/  @!P5 SYNCS.PHASECHK.TRANS64 P5, [R4+URZ+0x40], R5 ;  /* 0x000040050400d5a7 */ /* 0x000ea400080a007f */
[----:B--2---:R-:W-:Y:S05]  /*9b80*/  @!P5 BRA `(.L_x_104) ;  /* 0xfffffffc00f0d947 */ /* 0x004fea000383ffff */
[----:B------:R-:W-:Y:S05]  /*9b90*/  BRA `(.L_x_238) ;  /* 0xffffffb0003c7947 */ /* 0x000fea000383ffff */
.L_x_115:
[----:B-1----:R1:W2:Y:S02]  /*9ba0*/  SYNCS.PHASECHK.TRANS64.TRYWAIT P5, [R4+URZ+0x40], R5 ;  /* 0x00004005040075a7 */ /* 0x0022a400080a017f */
[----:B--2---:R-:W-:Y:S05]  /*9bb0*/  @!P5 NANOSLEEP.SYNCS 0x989680 ;  /* 0x009896800000d95d */ /* 0x004fea0003900000 */
[----:B------:R-:W2:Y:S02]  /*9bc0*/  @!P5 SYNCS.PHASECHK.TRANS64 P5, [R4+URZ+0x40], R5 ;  /* 0x000040050400d5a7 */ /* 0x000ea400080a007f */
[----:B--2---:R-:W-:Y:S05]  /*9bd0*/  @!P5 BRA `(.L_x_115) ;  /* 0xfffffffc00f0d947 */ /* 0x004fea000383ffff */
[----:B------:R-:W-:Y:S05]  /*9be0*/  BRA `(.L_x_239) ;  /* 0xffffffb400f47947 */ /* 0x000fea000383ffff */
.L_x_126:
[----:B-1----:R1:W2:Y:S02]  /*9bf0*/  SYNCS.PHASECHK.TRANS64.TRYWAIT P3, [R4+URZ+0x40], R35 ;  /* 0x00004023040075a7 */ /* 0x0022a4000806017f */
[----:B--2---:R-:W-:Y:S05]  /*9c00*/  @!P3 NANOSLEEP.SYNCS 0x989680 ;  /* 0x009896800000b95d */ /* 0x004fea0003900000 */
[----:B------:R-:W2:Y:S02]  /*9c10*/  @!P3 SYNCS.PHASECHK.TRANS64 P3, [R4+URZ+0x40], R35 ;  /* 0x000040230400b5a7 */ /* 0x000ea4000806007f */
[----:B--2---:R-:W-:Y:S05]  /*9c20*/  @!P3 BRA `(.L_x_126) ;  /* 0xfffffffc00f0b947 */ /* 0x004fea000383ffff */
[----:B------:R-:W-:Y:S05]  /*9c30*/  BRA `(.L_x_240) ;  /* 0xffffffbc00a07947 */ /* 0x000fea000383ffff */
.L_x_146:
[----:B-1----:R-:W-:-:S04]  /*9c40*/  IMAD.U32 R3, RZ, RZ, UR4 ;  /* 0x00000004ff037e24 */ /* 0x002fc8000f8e00ff */
[----:B------:R1:W2:Y:S03]  /*9c50*/  SYNCS.PHASECHK.TRANS64.TRYWAIT P0, [R3+URZ+0x88], R0 ;  /* 0x00008800030075a7 */ /* 0x0002a6000800017f */
[----:B--2---:R-:W-:Y:S05]  /*9c60*/  @!P0 NANOSLEEP.SYNCS 0x989680 ;  /* 0x009896800000895d */ /* 0x004fea0003900000 */
[----:B------:R-:W2:Y:S02]  /*9c70*/  @!P0 SYNCS.PHASECHK.TRANS64 P0, [R3+URZ+0x88], R0 ;  /* 0x00008800030085a7 */ /* 0x000ea4000800007f */
[----:B--2---:R-:W-:Y:S05]  /*9c80*/  @!P0 BRA `(.L_x_146) ;  /* 0xfffffffc00ec8947 */ /* 0x004fea000383ffff */
[----:B------:R-:W-:Y:S05]  /*9c90*/  BRA `(.L_x_145) ;  /* 0xffffffd400347947 */ /* 0x000fea000383ffff */
.L_x_155:
[----:B-1----:R-:W-:-:S04]  /*9ca0*/  IMAD.U32 R5, RZ, RZ, UR13 ;  /* 0x0000000dff057e24 */ /* 0x002fc8000f8e00ff */
[----:B------:R1:W2:Y:S03]  /*9cb0*/  SYNCS.PHASECHK.TRANS64.TRYWAIT P1, [R5+URZ+0x60], R4 ;  /* 0x00006004050075a7 */ /* 0x0002a6000802017f */
[----:B--2---:R-:W-:Y:S05]  /*9cc0*/  @!P1 NANOSLEEP.SYNCS 0x989680 ;  /* 0x009896800000995d */ /* 0x004fea0003900000 */
[----:B------:R-:W2:Y:S02]  /*9cd0*/  @!P1 SYNCS.PHASECHK.TRANS64 P1, [R5+URZ+0x60], R4 ;  /* 0x00006004050095a7 */ /* 0x000ea4000802007f */
[----:B--2---:R-:W-:Y:S05]  /*9ce0*/  @!P1 BRA `(.L_x_155) ;  /* 0xfffffffc00ec9947 */ /* 0x004fea000383ffff */
[----:B------:R-:W-:Y:S05]  /*9cf0*/  BRA `(.L_x_241) ;  /* 0xffffffd8001c7947 */ /* 0x000fea000383ffff */
.L_x_161:
[----:B-12---:R-:W-:-:S04]  /*9d00*/  IMAD.U32 R5, RZ, RZ, UR13 ;  /* 0x0000000dff057e24 */ /* 0x006fc8000f8e00ff */
[----:B------:R1:W2:Y:S03]  /*9d10*/  SYNCS.PHASECHK.TRANS64.TRYWAIT P1, [R5+URZ+0x68], R4 ;  /* 0x00006804050075a7 */ /* 0x0002a6000802017f */
[----:B--2---:R-:W-:Y:S05]  /*9d20*/  @!P1 NANOSLEEP.SYNCS 0x989680 ;  /* 0x009896800000995d */ /* 0x004fea0003900000 */
[----:B------:R-:W2:Y:S02]  /*9d30*/  @!P1 SYNCS.PHASECHK.TRANS64 P1, [R5+URZ+0x68], R4 ;  /* 0x00006804050095a7 */ /* 0x000ea4000802007f */
[----:B--2---:R-:W-:Y:S05]  /*9d40*/  @!P1 BRA `(.L_x_161) ;  /* 0xfffffffc00ec9947 */ /* 0x004fea000383ffff */
[----:B------:R-:W-:Y:S05]  /*9d50*/  BRA `(.L_x_242) ;  /* 0xffffffd800647947 */ /* 0x000fea000383ffff */
.L_x_167:
[----:B-123--:R-:W-:-:S04]  /*9d60*/  IMAD.U32 R5, RZ, RZ, UR13 ;  /* 0x0000000dff057e24 */ /* 0x00efc8000f8e00ff */
[----:B------:R1:W2:Y:S03]  /*9d70*/  SYNCS.PHASECHK.TRANS64.TRYWAIT P1, [R5+URZ+0x70], R4 ;  /* 0x00007004050075a7 */ /* 0x0002a6000802017f */
[----:B--2---:R-:W-:Y:S05]  /*9d80*/  @!P1 NANOSLEEP.SYNCS 0x989680 ;  /* 0x009896800000995d */ /* 0x004fea0003900000 */
[----:B------:R-:W2:Y:S02]  /*9d90*/  @!P1 SYNCS.PHASECHK.TRANS64 P1, [R5+URZ+0x70], R4 ;  /* 0x00007004050095a7 */ /* 0x000ea4000802007f */
[----:B--2---:R-:W-:Y:S05]  /*9da0*/  @!P1 BRA `(.L_x_167) ;  /* 0xfffffffc00ec9947 */ /* 0x004fea000383ffff */
[----:B------:R-:W-:Y:S05]  /*9db0*/  BRA `(.L_x_243) ;  /* 0xffffffd800b47947 */ /* 0x000fea000383ffff */
.L_x_173:
[----:B-1234-:R-:W-:-:S04]  /*9dc0*/  IMAD.U32 R5, RZ, RZ, UR13 ;  /* 0x0000000dff057e24 */ /* 0x01efc8000f8e00ff */
[----:B------:R1:W2:Y:S03]  /*9dd0*/  SYNCS.PHASECHK.TRANS64.TRYWAIT P1, [R5+URZ+0x78], R4 ;  /* 0x00007804050075a7 */ /* 0x0002a6000802017f */
[----:B--2---:R-:W-:Y:S05]  /*9de0*/  @!P1 NANOSLEEP.SYNCS 0x989680 ;  /* 0x009896800000995d */ /* 0x004fea0003900000 */
[----:B------:R-:W2:Y:S02]  /*9df0*/  @!P1 SYNCS.PHASECHK.TRANS64 P1, [R5+URZ+0x78], R4 ;  /* 0x00007804050095a7 */ /* 0x000ea4000802007f */
[----:B--2---:R-:W-:Y:S05]  /*9e00*/  @!P1 BRA `(.L_x_173) ;  /* 0xfffffffc00ec9947 */ /* 0x004fea000383ffff */
[----:B------:R-:W-:Y:S05]  /*9e10*/  BRA `(.L_x_244) ;  /* 0xffffffdc00047947 */ /* 0x000fea000383ffff */
.L_x_179:
[----:B-1234-:R-:W-:-:S04]  /*9e20*/  MOV R5, UR13 ;  /* 0x0000000d00057c02 */ /* 0x01efc80008000f00 */
[----:B------:R1:W2:Y:S03]  /*9e30*/  SYNCS.PHASECHK.TRANS64.TRYWAIT P1, [R5+URZ+0x60], R4 ;  /* 0x00006004050075a7 */ /* 0x0002a6000802017f */
[----:B--2---:R-:W-:Y:S05]  /*9e40*/  @!P1 NANOSLEEP.SYNCS 0x989680 ;  /* 0x009896800000995d */ /* 0x004fea0003900000 */
[----:B------:R-:W2:Y:S02]  /*9e50*/  @!P1 SYNCS.PHASECHK.TRANS64 P1, [R5+URZ+0x60], R4 ;  /* 0x00006004050095a7 */ /* 0x000ea4000802007f */
[----:B--2---:R-:W-:Y:S05]  /*9e60*/  @!P1 BRA `(.L_x_179) ;  /* 0xfffffffc00ec9947 */ /* 0x004fea000383ffff */
[----:B------:R-:W-:Y:S05]  /*9e70*/  BRA `(.L_x_245) ;  /* 0xffffffdc00587947 */ /* 0x000fea000383ffff */
.L_x_185:
[----:B-1234-:R-:W-:-:S04]  /*9e80*/  IMAD.U32 R5, RZ, RZ, UR13 ;  /* 0x0000000dff057e24 */ /* 0x01efc8000f8e00ff */
[----:B------:R1:W2:Y:S03]  /*9e90*/  SYNCS.PHASECHK.TRANS64.TRYWAIT P1, [R5+URZ+0x68], R4 ;  /* 0x00006804050075a7 */ /* 0x0002a6000802017f */
[----:B--2---:R-:W-:Y:S05]  /*9ea0*/  @!P1 NANOSLEEP.SYNCS 0x989680 ;  /* 0x009896800000995d */ /* 0x004fea0003900000 */
[----:B------:R-:W2:Y:S02]  /*9eb0*/  @!P1 SYNCS.PHASECHK.TRANS64 P1, [R5+URZ+0x68], R4 ;  /* 0x00006804050095a7 */ /* 0x000ea4000802007f */
[----:B--2---:R-:W-:Y:S05]  /*9ec0*/  @!P1 BRA `(.L_x_185) ;  /* 0xfffffffc00ec9947 */ /* 0x004fea000383ffff */
[----:B------:R-:W-:Y:S05]  /*9ed0*/  BRA `(.L_x_246) ;  /* 0xffffffdc009c7947 */ /* 0x000fea000383ffff */
.L_x_191:
[----:B-1234-:R-:W-:-:S04]  /*9ee0*/  IMAD.U32 R5, RZ, RZ, UR13 ;  /* 0x0000000dff057e24 */ /* 0x01efc8000f8e00ff */
[----:B------:R1:W2:Y:S03]  /*9ef0*/  SYNCS.PHASECHK.TRANS64.TRYWAIT P1, [R5+URZ+0x70], R4 ;  /* 0x00007004050075a7 */ /* 0x0002a6000802017f */
[----:B--2---:R-:W-:Y:S05]  /*9f00*/  @!P1 NANOSLEEP.SYNCS 0x989680 ;  /* 0x009896800000995d */ /* 0x004fea0003900000 */
[----:B------:R-:W2:Y:S02]  /*9f10*/  @!P1 SYNCS.PHASECHK.TRANS64 P1, [R5+URZ+0x70], R4 ;  /* 0x00007004050095a7 */ /* 0x000ea4000802007f */
[----:B--2---:R-:W-:Y:S05]  /*9f20*/  @!P1 BRA `(.L_x_191) ;  /* 0xfffffffc00ec9947 */ /* 0x004fea000383ffff */
[----:B------:R-:W-:Y:S05]  /*9f30*/  BRA `(.L_x_247) ;  /* 0xffffffdc00e07947 */ /* 0x000fea000383ffff */
.L_x_197:
[----:B-1234-:R-:W-:-:S04]  /*9f40*/  IMAD.U32 R5, RZ, RZ, UR13 ;  /* 0x0000000dff057e24 */ /* 0x01efc8000f8e00ff */
[----:B------:R1:W2:Y:S03]  /*9f50*/  SYNCS.PHASECHK.TRANS64.TRYWAIT P1, [R5+URZ+0x78], R4 ;  /* 0x00007804050075a7 */ /* 0x0002a6000802017f */
[----:B--2---:R-:W-:Y:S05]  /*9f60*/  @!P1 NANOSLEEP.SYNCS 0x989680 ;  /* 0x009896800000995d */ /* 0x004fea0003900000 */
[----:B------:R-:W2:Y:S02]  /*9f70*/  @!P1 SYNCS.PHASECHK.TRANS64 P1, [R5+URZ+0x78], R4 ;  /* 0x00007804050095a7 */ /* 0x000ea4000802007f */
[----:B--2---:R-:W-:Y:S05]  /*9f80*/  @!P1 BRA `(.L_x_197) ;  /* 0xfffffffc00ec9947 */ /* 0x004fea000383ffff */
[----:B------:R-:W-:Y:S05]  /*9f90*/  BRA `(.L_x_248) ;  /* 0xffffffe000247947 */ /* 0x000fea000383ffff */
.L_x_207:
[----:B------:R1:W1:Y:S02]  /*9fa0*/  SYNCS.PHASECHK.TRANS64.TRYWAIT P0, [R0+URZ+0x60], R3 ;  /* 0x00006003000075a7 */ /* 0x000264000800017f */
[----:B-1----:R-:W-:Y:S05]  /*9fb0*/  @!P0 NANOSLEEP.SYNCS 0x989680 ;  /* 0x009896800000895d */ /* 0x002fea0003900000 */
[----:B------:R-:W1:Y:S02]  /*9fc0*/  @!P0 SYNCS.PHASECHK.TRANS64 P0, [R0+URZ+0x60], R3 ;  /* 0x00006003000085a7 */ /* 0x000e64000800007f */
[----:B-1----:R-:W-:Y:S05]  /*9fd0*/  @!P0 BRA `(.L_x_207) ;  /* 0xfffffffc00f08947 */ /* 0x002fea000383ffff */
[----:B------:R-:W-:Y:S05]  /*9fe0*/  BRA `(.L_x_249) ;  /* 0xffffffe800147947 */ /* 0x000fea000383ffff */
.L_x_209:
[----:B------:R1:W1:Y:S02]  /*9ff0*/  SYNCS.PHASECHK.TRANS64.TRYWAIT P0, [R0+URZ+0x68], R3 ;  /* 0x00006803000075a7 */ /* 0x000264000800017f */
[----:B-1----:R-:W-:Y:S05]  /*a000*/  @!P0 NANOSLEEP.SYNCS 0x989680 ;  /* 0x009896800000895d */ /* 0x002fea0003900000 */
[----:B------:R-:W1:Y:S02]  /*a010*/  @!P0 SYNCS.PHASECHK.TRANS64 P0, [R0+URZ+0x68], R3 ;  /* 0x00006803000085a7 */ /* 0x000e64000800007f */
[----:B-1----:R-:W-:Y:S05]  /*a020*/  @!P0 BRA `(.L_x_209) ;  /* 0xfffffffc00f08947 */ /* 0x002fea000383ffff */
[----:B------:R-:W-:Y:S05]  /*a030*/  BRA `(.L_x_250) ;  /* 0xffffffe800107947 */ /* 0x000fea000383ffff */
.L_x_211:
[----:B------:R1:W1:Y:S02]  /*a040*/  SYNCS.PHASECHK.TRANS64.TRYWAIT P0, [R0+URZ+0x70], R3 ;  /* 0x00007003000075a7 */ /* 0x000264000800017f */
[----:B-1----:R-:W-:Y:S05]  /*a050*/  @!P0 NANOSLEEP.SYNCS 0x989680 ;  /* 0x009896800000895d */ /* 0x002fea0003900000 */
[----:B------:R-:W1:Y:S02]  /*a060*/  @!P0 SYNCS.PHASECHK.TRANS64 P0, [R0+URZ+0x70], R3 ;  /* 0x00007003000085a7 */ /* 0x000e64000800007f */
[----:B-1----:R-:W-:Y:S05]  /*a070*/  @!P0 BRA `(.L_x_211) ;  /* 0xfffffffc00f08947 */ /* 0x002fea000383ffff */
[----:B------:R-:W-:Y:S05]  /*a080*/  BRA `(.L_x_251) ;  /* 0xffffffe8000c7947 */ /* 0x000fea000383ffff */
.L_x_215:
[----:B------:R-:W-:Y:S01]  /*a090*/  BSSY B1, `(.L_x_252) ;  /* 0x0000006000017945 */ /* 0x000fe20003800000 */
[----:B------:R-:W-:-:S07]  /*a0a0*/  IMAD.MOV.U32 R15, RZ, RZ, -0x1 ;  /* 0xffffffffff0f7424 */ /* 0x000fce00078e00ff */
[----:B------:R-:W-:Y:S05]  /*a0b0*/  WARPSYNC.COLLECTIVE R15, `(.L_x_253) ;  /* 0x000000000f0c7348 */ /* 0x000fea0003c00000 */
[----:B------:R-:W-:Y:S02]  /*a0c0*/  ELECT P6, UR62, PT ;  /* 0x00000000003e782f */ /* 0x000fe400038c0000 */
[----:B------:R-:W-:Y:S01]  /*a0d0*/  MOV R14, UR62 ;  /* 0x0000003e000e7c02 */ /* 0x000fe20008000f00 */
[----:B------:R-:W-:Y:S10]  /*a0e0*/  ENDCOLLECTIVE ;  /* 0x000000000000791b */ /* 0x000ff40003800000 */
.L_x_253:
[----:B------:R-:W-:Y:S05]  /*a0f0*/  BSYNC B1 ;  /* 0x0000000000017941 */ /* 0x000fea0003800000 */
.L_x_252:
[----:B------:R-:W-:Y:S05]  /*a100*/  BRA `(.L_x_254) ;  /* 0xffffffe800887947 */ /* 0x000fea000383ffff */
.L_x_218:
[----:B--2---:R2:W3:Y:S02]  /*a110*/  SYNCS.PHASECHK.TRANS64.TRYWAIT P1, [R15+URZ+0x20], R8 ;  /* 0x000020080f0075a7 */ /* 0x0044e4000802017f */
[----:B---3--:R-:W-:Y:S05]  /*a120*/  @!P1 NANOSLEEP.SYNCS 0x989680 ;  /* 0x009896800000995d */ /* 0x008fea0003900000 */
[----:B------:R-:W3:Y:S02]  /*a130*/  @!P1 SYNCS.PHASECHK.TRANS64 P1, [R15+URZ+0x20], R8 ;  /* 0x000020080f0095a7 */ /* 0x000ee4000802007f */
[----:B---3--:R-:W-:Y:S05]  /*a140*/  @!P1 BRA `(.L_x_218) ;  /* 0xfffffffc00f09947 */ /* 0x008fea000383ffff */
[----:B------:R-:W-:Y:S05]  /*a150*/  BRA `(.L_x_255) ;  /* 0xffffffe800bc7947 */ /* 0x000fea000383ffff */
.L_x_227:
[----:B------:R-:W-:Y:S01]  /*a160*/  BSSY B0, `(.L_x_256) ;  /* 0x0000006000007945 */ /* 0x000fe20003800000 */
[----:B------:R-:W-:-:S07]  /*a170*/  IMAD.MOV.U32 R15, RZ, RZ, -0x1 ;  /* 0xffffffffff0f7424 */ /* 0x000fce00078e00ff */
[----:B------:R-:W-:Y:S05]  /*a180*/  WARPSYNC.COLLECTIVE R15, `(.L_x_257) ;  /* 0x000000000f0c7348 */ /* 0x000fea0003c00000 */
[----:B------:R-:W-:Y:S02]  /*a190*/  ELECT P6, UR62, PT ;  /* 0x00000000003e782f */ /* 0x000fe400038c0000 */
[----:B------:R-:W-:Y:S01]  /*a1a0*/  MOV R14, UR62 ;  /* 0x0000003e000e7c02 */ /* 0x000fe20008000f00 */
[----:B------:R-:W-:Y:S10]  /*a1b0*/  ENDCOLLECTIVE ;  /* 0x000000000000791b */ /* 0x000ff40003800000 */
.L_x_257:
[----:B------:R-:W-:Y:S05]  /*a1c0*/  BSYNC B0 ;  /* 0x0000000000007941 */ /* 0x000fea0003800000 */
.L_x_256:
[----:B------:R-:W-:Y:S05]  /*a1d0*/  BRA `(.L_x_258) ;  /* 0xfffffff400187947 */ /* 0x000fea000383ffff */
.L_x_229:
[----:B-1----:R1:W2:Y:S02]  /*a1e0*/  SYNCS.PHASECHK.TRANS64.TRYWAIT P0, [R7+URZ], R4 ;  /* 0x00000004070075a7 */ /* 0x0022a4000800017f */
[----:B--2---:R-:W-:Y:S05]  /*a1f0*/  @!P0 NANOSLEEP.SYNCS 0x989680 ;  /* 0x009896800000895d */ /* 0x004fea0003900000 */
[----:B------:R-:W2:Y:S02]  /*a200*/  @!P0 SYNCS.PHASECHK.TRANS64 P0, [R7+URZ], R4 ;  /* 0x00000004070085a7 */ /* 0x000ea4000800007f */
[----:B--2---:R-:W-:Y:S05]  /*a210*/  @!P0 BRA `(.L_x_229) ;  /* 0xfffffffc00f08947 */ /* 0x004fea000383ffff */
[----:B------:R-:W-:Y:S05]  /*a220*/  BRA `(.L_x_259) ;  /* 0xfffffff400547947 */ /* 0x000fea000383ffff */
.L_x_230:
[----:B-1----:R1:W2:Y:S02]  /*a230*/  SYNCS.PHASECHK.TRANS64.TRYWAIT P0, [R6+URZ], R3 ;  /* 0x00000003060075a7 */ /* 0x0022a4000800017f */
[----:B--2---:R-:W-:Y:S05]  /*a240*/  @!P0 NANOSLEEP.SYNCS 0x989680 ;  /* 0x009896800000895d */ /* 0x004fea0003900000 */
[----:B------:R-:W2:Y:S02]  /*a250*/  @!P0 SYNCS.PHASECHK.TRANS64 P0, [R6+URZ], R3 ;  /* 0x00000003060085a7 */ /* 0x000ea4000800007f */
[----:B--2---:R-:W-:Y:S05]  /*a260*/  @!P0 BRA `(.L_x_230) ;  /* 0xfffffffc00f08947 */ /* 0x004fea000383ffff */
[----:B------:R-:W-:Y:S05]  /*a270*/  BRA `(.L_x_260) ;  /* 0xfffffff400647947 */ /* 0x000fea000383ffff */
.L_x_231:
[----:B--2---:R2:W3:Y:S02]  /*a280*/  SYNCS.PHASECHK.TRANS64.TRYWAIT P0, [R7+URZ], R4 ;  /* 0x00000004070075a7 */ /* 0x0044e4000800017f */
[----:B---3--:R-:W-:Y:S05]  /*a290*/  @!P0 NANOSLEEP.SYNCS 0x989680 ;  /* 0x009896800000895d */ /* 0x008fea0003900000 */
[----:B------:R-:W3:Y:S02]  /*a2a0*/  @!P0 SYNCS.PHASECHK.TRANS64 P0, [R7+URZ], R4 ;  /* 0x00000004070085a7 */ /* 0x000ee4000800007f */
[----:B---3--:R-:W-:Y:S05]  /*a2b0*/  @!P0 BRA `(.L_x_231) ;  /* 0xfffffffc00f08947 */ /* 0x008fea000383ffff */
[----:B------:R-:W-:Y:S05]  /*a2c0*/  BRA `(.L_x_261) ;  /* 0xfffffff4006c7947 */ /* 0x000fea000383ffff */
.L_x_262:
[----:B------:R-:W-:-:S00]  /*a2d0*/  BRA `(.L_x_262) ;  /* 0xfffffffc00fc7947 */ /* 0x000fc0000383ffff */
[----:B------:R-:W-:-:S00]  /*a2e0*/  NOP ;  /* 0x0000000000007918 */ /* 0x000fc00000000000 */
        /* <DEDUP_REMOVED lines=9> */
.L_x_263:


//--------------------- .nv.global.init           --------------------------
	.section	.nv.global.init,"aw",@progbits
.nv.global.init:
	.type		$str$22,@object
	.size		$str$22,($str$26 - $str$22)
$str$22:
        /*0000*/ 	.byte	0x6b, 0x5f, 0x74, 0x69, 0x6c, 0x65, 0x5f, 0x63, 0x6f, 0x75, 0x6e, 0x74, 0x20, 0x3e, 0x3d, 0x20
        /*0010*/ 	.byte	0x31, 0x00
	.type		$str$26,@object
	.size		$str$26,($str$27 - $str$26)
$str$26:
        /*0012*/ 	.byte	0x28, 0x61, 0x64, 0x64, 0x72, 0x65, 0x73, 0x73, 0x20, 0x26, 0x20, 0x6d, 0x61, 0x73, 0x6b, 0x29
        /*0022*/ 	.byte	0x20, 0x3d, 0x3d, 0x20, 0x30, 0x00
	.type		$str$27,@object
	.size		$str$27,($str$23 - $str$27)
$str$27:
        /*0028*/ 	.byte	0x2f, 0x74, 0x6d, 0x70, 0x2f, 0x63, 0x75, 0x74, 0x6c, 0x61, 0x73, 0x73, 0x5f, 0x73, 0x77, 0x65
        /*0038*/ 	.byte	0x65, 0x70, 0x5f, 0x73, 0x72, 0x63, 0x2f, 0x69, 0x6e, 0x63, 0x6c, 0x75, 0x64, 0x65, 0x2f, 0x63
        /*0048*/ 	.byte	0x75, 0x74, 0x65, 0x2f, 0x70, 0x6f, 0x69, 0x6e, 0x74, 0x65, 0x72, 0x5f, 0x66, 0x6c, 0x61, 0x67
        /*0058*/ 	.byte	0x67, 0x65, 0x64, 0x2e, 0x68, 0x70, 0x70, 0x00
	.type		$str$23,@object
	.size		$str$23,(__unnamed_2 - $str$23)
$str$23:
        /*0060*/ 	.byte	0x2f, 0x74, 0x6d, 0x70, 0x2f, 0x63, 0x75, 0x74, 0x6c, 0x61, 0x73, 0x73, 0x5f, 0x73, 0x77, 0x65
        /*0070*/ 	.byte	0x65, 0x70, 0x5f, 0x73, 0x72, 0x63, 0x2f, 0x69, 0x6e, 0x63, 0x6c, 0x75, 0x64, 0x65, 0x2f, 0x63
        /*0080*/ 	.byte	0x75, 0x74, 0x6c, 0x61, 0x73, 0x73, 0x2f, 0x67, 0x65, 0x6d, 0x6d, 0x2f, 0x63, 0x6f, 0x6c, 0x6c
        /*0090*/ 	.byte	0x65, 0x63, 0x74, 0x69, 0x76, 0x65, 0x2f, 0x73, 0x6d, 0x39, 0x30, 0x5f, 0x6d, 0x6d, 0x61, 0x5f
        /*00a0*/ 	.byte	0x74, 0x6d, 0x61, 0x5f, 0x67, 0x6d, 0x6d, 0x61, 0x5f, 0x73, 0x73, 0x5f, 0x77, 0x61, 0x72, 0x70
        /*00b0*/ 	.byte	0x73, 0x70, 0x65, 0x63, 0x69, 0x61, 0x6c, 0x69, 0x7a, 0x65, 0x64, 0x2e, 0x68, 0x70, 0x70, 0x00
	.type		__unnamed_2,@object
	.size		__unnamed_2,(__unnamed_1 - __unnamed_2)
__unnamed_2:
        /*00c0*/ 	.byte	0x61, 0x75, 0x74, 0x6f, 0x20, 0x63, 0x75, 0x74, 0x65, 0x3a, 0x3a, 0x61, 0x73, 0x5f, 0x70, 0x6f
        /* <DEDUP_REMOVED lines=27> */
        /*0280*/ 	.byte	0x3c, 0x34, 0x30, 0x39, 0x36, 0x3e, 0x3e, 0x3e, 0x3e, 0x3e, 0x5d, 0x00
	.type		__unnamed_1,@object
	.size		__unnamed_1,(.L_0 - __unnamed_1)
__unnamed_1:
        /* <DEDUP_REMOVED lines=181> */
        /*0ddc*/ 	.byte	0x74, 0x69, 0x74, 0x79, 0x5d, 0x00
.L_0:


//--------------------- .nv.shared._ZN7cutlass13device_kernelINS_4gemm6kernel13GemmUniversalIN4cute5tupleIJiiiiEEENS1_10collective13CollectiveMmaINS1_34MainloopSm90TmaGmmaWarpSpecializedILi4ENS5_IJNS4_1CILi1EEESB_SB_EEENS1_35KernelTmaWarpSpecializedCooperativeEEENS5_IJNSA_ILi128EEENSA_ILi256EEENSA_ILi64EEEEEENS_10bfloat16_tENS5_IJlSB_lEEESJ_SK_NS4_8TiledMMAINS4_8MMA_AtomIJNS4_4SM904GMMA28MMA_64x256x16_F32BF16BF16_SSILNSO_5MajorE0ELSQ_0ELNSO_7ScaleInE1ELSR_1EEEEEENS4_6LayoutINS5_IJNSA_ILi2EEESB_SB_EEENS5_IJSB_NSA_ILi0EEESX_EEEEENS5_IJNS4_10UnderscoreES10_S10_EEEEENS4_13SM90_TMA_LOADENS4_14ComposedLayoutINS4_7SwizzleILi3ELi4ELi3EEENS4_18smem_ptr_flag_bitsILi16EEENSU_INS5_IJNSA_ILi8EEESH_EEENS5_IJSH_SB_EEEEEEEvNS4_8identityES13_S1D_vS1E_EENS_8epilogue10collective18CollectiveEpilogueINS1G_22Sm90TmaWarpSpecializedILi4ELi2ELi16ELb1ELb0EEEJSI_NS5_IJSF_NSA_ILi32EEEEEESJ_SK_SJ_SK_NS1G_6fusion15FusionCallbacksIS1K_NS1N_13LinCombEltActINS1G_6thread4ReLuESJ_fSJ_fLNS_15FloatRoundStyleE2EEESI_S1M_JEEES13_NS14_INS15_ILi2ELi4ELi3EEES18_NSU_INS5_IJS19_S1L_EEENS5_IJS1L_SB_EEEEEEENS4_17SM75_U32x4_LDSM_NENS4_14SM90_TMA_STOREES1Z_NS4_17SM90_U32x4_STSM_NENS4_9Copy_AtomIJS22_NS_6half_tEEEEvEEEvvEEEEvNT_6ParamsE --------------------------
	.section	.nv.shared._ZN7cutlass13device_kernelINS_4gemm6kernel13GemmUniversalIN4cute5tupleIJiiiiEEENS1_10collective13CollectiveMmaINS1_34MainloopSm90TmaGmmaWarpSpecializedILi4ENS5_IJNS4_1CILi1EEESB_SB_EEENS1_35KernelTmaWarpSpecializedCooperativeEEENS5_IJNSA_ILi128EEENSA_ILi256EEENSA_ILi64EEEEEENS_10bfloat16_tENS5_IJlSB_lEEESJ_SK_NS4_8TiledMMAINS4_8MMA_AtomIJNS4_4SM904GMMA28MMA_64x256x16_F32BF16BF16_SSILNSO_5MajorE0ELSQ_0ELNSO_7ScaleInE1ELSR_1EEEEEENS4_6LayoutINS5_IJNSA_ILi2EEESB_SB_EEENS5_IJSB_NSA_ILi0EEESX_EEEEENS5_IJNS4_10UnderscoreES10_S10_EEEEENS4_13SM90_TMA_LOADENS4_14ComposedLayoutINS4_7SwizzleILi3ELi4ELi3EEENS4_18smem_ptr_flag_bitsILi16EEENSU_INS5_IJNSA_ILi8EEESH_EEENS5_IJSH_SB_EEEEEEEvNS4_8identityES13_S1D_vS1E_EENS_8epilogue10collective18CollectiveEpilogueINS1G_22Sm90TmaWarpSpecializedILi4ELi2ELi16ELb1ELb0EEEJSI_NS5_IJSF_NSA_ILi32EEEEEESJ_SK_SJ_SK_NS1G_6fusion15FusionCallbacksIS1K_NS1N_13LinCombEltActINS1G_6thread4ReLuESJ_fSJ_fLNS_15FloatRoundStyleE2EEESI_S1M_JEEES13_NS14_INS15_ILi2ELi4ELi3EEES18_NSU_INS5_IJS19_S1L_EEENS5_IJS1L_SB_EEEEEEENS4_17SM75_U32x4_LDSM_NENS4_14SM90_TMA_STOREES1Z_NS4_17SM90_U32x4_STSM_NENS4_9Copy_AtomIJS22_NS_6half_tEEEEvEEEvvEEEEvNT_6ParamsE,"aw",@nobits
	.sectionflags	@""
	.align	16
	.zero		1024


//--------------------- .nv.shared.reserved.0     --------------------------
	.section	.nv.shared.reserved.0,"aw",@nobits
	.weak		__nv_reservedSMEM_offset_0_alias
	.size		__nv_reservedSMEM_offset_0_alias, 0, 0
	.other		__nv_reservedSMEM_offset_0_alias,@"STO_CUDA_RESERVED_SHARED STV_DEFAULT"
__nv_reservedSMEM_offset_0_alias:
	.zero		0


//--------------------- .nv.global                --------------------------
	.section	.nv.global,"aw",@nobits
.nv.global:
	.type		_ZN39_INTERNAL_7c02d9c6_4_k_cu_4b4b7451_34174cute1_E,@object
	.size		_ZN39_INTERNAL_7c02d9c6_4_k_cu_4b4b7451_34174cute1_E,(_ZN39_INTERNAL_7c02d9c6_4_k_cu_4b4b7451_34174cuda3std3__45__cpo6cbeginE - _ZN39_INTERNAL_7c02d9c6_4_k_cu_4b4b7451_34174cute1_E)
_ZN39_INTERNAL_7c02d9c6_4_k_cu_4b4b7451_34174cute1_E:
	.zero		1
	.type		_ZN39_INTERNAL_7c02d9c6_4_k_cu_4b4b7451_34174cuda3std3__45__cpo6cbeginE,@object
	.size		_ZN39_INTERNAL_7c02d9c6_4_k_cu_4b4b7451_34174cuda3std3__45__cpo6cbeginE,(_ZN39_INTERNAL_7c02d9c6_4_k_cu_4b4b7451_34174cuda3std3__48in_placeE - _ZN39_INTERNAL_7c02d9c6_4_k_cu_4b4b7451_34174cuda3std3__45__cpo6cbeginE)
_ZN39_INTERNAL_7c02d9c6_4_k_cu_4b4b7451_34174cuda3std3__45__cpo6cbeginE:
	.zero		1
	.type		_ZN39_INTERNAL_7c02d9c6_4_k_cu_4b4b7451_34174cuda3std3__48in_placeE,@object
	.size		_ZN39_INTERNAL_7c02d9c6_4_k_cu_4b4b7451_34174cuda3std3__48in_placeE,(_ZN39_INTERNAL_7c02d9c6_4_k_cu_4b4b7451_34174cuda3std6ranges3__45__cpo9iter_moveE - _ZN39_INTERNAL_7c02d9c6_4_k_cu_4b4b7451_34174cuda3std3__48in_placeE)
_ZN39_INTERNAL_7c02d9c6_4_k_cu_4b4b7451_34174cuda3std3__48in_placeE:
	.zero		1
	.type		_ZN39_INTERNAL_7c02d9c6_4_k_cu_4b4b7451_34174cuda3std6ranges3__45__cpo9iter_moveE,@object
	.size		_ZN39_INTERNAL_7c02d9c6_4_k_cu_4b4b7451_34174cuda3std6ranges3__45__cpo9iter_moveE,(_ZN39_INTERNAL_7c02d9c6_4_k_cu_4b4b7451_34174cuda3std3__45__cpo5beginE - _ZN39_INTERNAL_7c02d9c6_4_k_cu_4b4b7451_34174cuda3std6ranges3__45__cpo9iter_moveE)
_ZN39_INTERNAL_7c02d9c6_4_k_cu_4b4b7451_34174cuda3std6ranges3__45__cpo9iter_moveE:
	.zero		1
	.type		_ZN39_INTERNAL_7c02d9c6_4_k_cu_4b4b7451_34174cuda3std3__45__cpo5beginE,@object
	.size		_ZN39_INTERNAL_7c02d9c6_4_k_cu_4b4b7451_34174cuda3std3__45__cpo5beginE,(_ZN39_INTERNAL_7c02d9c6_4_k_cu_4b4b7451_34174cuda3std3__441_GLOBAL__N__7c02d9c6_4_k_cu_4b4b7451_34176ignoreE - _ZN39_INTERNAL_7c02d9c6_4_k_cu_4b4b7451_34174cuda3std3__45__cpo5beginE)
_ZN39_INTERNAL_7c02d9c6_4_k_cu_4b4b7451_34174cuda3std3__45__cpo5beginE:
	.zero		1
	.type		_ZN39_INTERNAL_7c02d9c6_4_k_cu_4b4b7451_34174cuda3std3__441_GLOBAL__N__7c02d9c6_4_k_cu_4b4b7451_34176ignoreE,@object
	.size		_ZN39_INTERNAL_7c02d9c6_4_k_cu_4b4b7451_34174cuda3std3__441_GLOBAL__N__7c02d9c6_4_k_cu_4b4b7451_34176ignoreE,(_ZN39_INTERNAL_7c02d9c6_4_k_cu_4b4b7451_34174cute7productE - _ZN39_INTERNAL_7c02d9c6_4_k_cu_4b4b7451_34174cuda3std3__441_GLOBAL__N__7c02d9c6_4_k_cu_4b4b7451_34176ignoreE)
_ZN39_INTERNAL_7c02d9c6_4_k_cu_4b4b7451_34174cuda3std3__441_GLOBAL__N__7c02d9c6_4_k_cu_4b4b7451_34176ignoreE:
	.zero		1
	.type		_ZN39_INTERNAL_7c02d9c6_4_k_cu_4b4b7451_34174cute7productE,@object
	.size		_ZN39_INTERNAL_7c02d9c6_4_k_cu_4b4b7451_34174cute7productE,(_ZN39_INTERNAL_7c02d9c6_4_k_cu_4b4b7451_34174cuda3std3__45__cpo3endE - _ZN39_INTERNAL_7c02d9c6_4_k_cu_4b4b7451_34174cute7productE)
_ZN39_INTERNAL_7c02d9c6_4_k_cu_4b4b7451_34174cute7productE:
	.zero		1
	.type		_ZN39_INTERNAL_7c02d9c6_4_k_cu_4b4b7451_34174cuda3std3__45__cpo3endE,@object
	.size		_ZN39_INTERNAL_7c02d9c6_4_k_cu_4b4b7451_34174cuda3std3__45__cpo3endE,(_ZN39_INTERNAL_7c02d9c6_4_k_cu_4b4b7451_34174cuda3std3__419piecewise_constructE - _ZN39_INTERNAL_7c02d9c6_4_k_cu_4b4b7451_34174cuda3std3__45__cpo3endE)
_ZN39_INTERNAL_7c02d9c6_4_k_cu_4b4b7451_34174cuda3std3__45__cpo3endE:
	.zero		1
	.type		_ZN39_INTERNAL_7c02d9c6_4_k_cu_4b4b7451_34174cuda3std3__419piecewise_constructE,@object
	.size		_ZN39_INTERNAL_7c02d9c6_4_k_cu_4b4b7451_34174cuda3std3__419piecewise_constructE,(_ZN39_INTERNAL_7c02d9c6_4_k_cu_4b4b7451_34174cuda3std3__45__cpo4cendE - _ZN39_INTERNAL_7c02d9c6_4_k_cu_4b4b7451_34174cuda3std3__419piecewise_constructE)
_ZN39_INTERNAL_7c02d9c6_4_k_cu_4b4b7451_34174cuda3std3__419piecewise_constructE:
	.zero		1
	.type		_ZN39_INTERNAL_7c02d9c6_4_k_cu_4b4b7451_34174cuda3std3__45__cpo4cendE,@object
	.size		_ZN39_INTERNAL_7c02d9c6_4_k_cu_4b4b7451_34174cuda3std3__45__cpo4cendE,(_ZN39_INTERNAL_7c02d9c6_4_k_cu_4b4b7451_34174cuda3std6ranges3__45__cpo4swapE - _ZN39_INTERNAL_7c02d9c6_4_k_cu_4b4b7451_34174cuda3std3__45__cpo4cendE)
_ZN39_INTERNAL_7c02d9c6_4_k_cu_4b4b7451_34174cuda3std3__45__cpo4cendE:
	.zero		1
	.type		_ZN39_INTERNAL_7c02d9c6_4_k_cu_4b4b7451_34174cuda3std6ranges3__45__cpo4swapE,@object
	.size		_ZN39_INTERNAL_7c02d9c6_4_k_cu_4b4b7451_34174cuda3std6ranges3__45__cpo4swapE,(.L_9 - _ZN39_INTERNAL_7c02d9c6_4_k_cu_4b4b7451_34174cuda3std6ranges3__45__cpo4swapE)
_ZN39_INTERNAL_7c02d9c6_4_k_cu_4b4b7451_34174cuda3std6ranges3__45__cpo4swapE:
	.zero		1
.L_9:


//--------------------- .nv.constant0._ZN7cutlass13device_kernelINS_4gemm6kernel13GemmUniversalIN4cute5tupleIJiiiiEEENS1_10collective13CollectiveMmaINS1_34MainloopSm90TmaGmmaWarpSpecializedILi4ENS5_IJNS4_1CILi1EEESB_SB_EEENS1_35KernelTmaWarpSpecializedCooperativeEEENS5_IJNSA_ILi128EEENSA_ILi256EEENSA_ILi64EEEEEENS_10bfloat16_tENS5_IJlSB_lEEESJ_SK_NS4_8TiledMMAINS4_8MMA_AtomIJNS4_4SM904GMMA28MMA_64x256x16_F32BF16BF16_SSILNSO_5MajorE0ELSQ_0ELNSO_7ScaleInE1ELSR_1EEEEEENS4_6LayoutINS5_IJNSA_ILi2EEESB_SB_EEENS5_IJSB_NSA_ILi0EEESX_EEEEENS5_IJNS4_10UnderscoreES10_S10_EEEEENS4_13SM90_TMA_LOADENS4_14ComposedLayoutINS4_7SwizzleILi3ELi4ELi3EEENS4_18smem_ptr_flag_bitsILi16EEENSU_INS5_IJNSA_ILi8EEESH_EEENS5_IJSH_SB_EEEEEEEvNS4_8identityES13_S1D_vS1E_EENS_8epilogue10collective18CollectiveEpilogueINS1G_22Sm90TmaWarpSpecializedILi4ELi2ELi16ELb1ELb0EEEJSI_NS5_IJSF_NSA_ILi32EEEEEESJ_SK_SJ_SK_NS1G_6fusion15FusionCallbacksIS1K_NS1N_13LinCombEltActINS1G_6thread4ReLuESJ_fSJ_fLNS_15FloatRoundStyleE2EEESI_S1M_JEEES13_NS14_INS15_ILi2ELi4ELi3EEES18_NSU_INS5_IJS19_S1L_EEENS5_IJS1L_SB_EEEEEEENS4_17SM75_U32x4_LDSM_NENS4_14SM90_TMA_STOREES1Z_NS4_17SM90_U32x4_STSM_NENS4_9Copy_AtomIJS22_NS_6half_tEEEEvEEEvvEEEEvNT_6ParamsE --------------------------
	.section	.nv.constant0._ZN7cutlass13device_kernelINS_4gemm6kernel13GemmUniversalIN4cute5tupleIJiiiiEEENS1_10collective13CollectiveMmaINS1_34MainloopSm90TmaGmmaWarpSpecializedILi4ENS5_IJNS4_1CILi1EEESB_SB_EEENS1_35KernelTmaWarpSpecializedCooperativeEEENS5_IJNSA_ILi128EEENSA_ILi256EEENSA_ILi64EEEEEENS_10bfloat16_tENS5_IJlSB_lEEESJ_SK_NS4_8TiledMMAINS4_8MMA_AtomIJNS4_4SM904GMMA28MMA_64x256x16_F32BF16BF16_SSILNSO_5MajorE0ELSQ_0ELNSO_7ScaleInE1ELSR_1EEEEEENS4_6LayoutINS5_IJNSA_ILi2EEESB_SB_EEENS5_IJSB_NSA_ILi0EEESX_EEEEENS5_IJNS4_10UnderscoreES10_S10_EEEEENS4_13SM90_TMA_LOADENS4_14ComposedLayoutINS4_7SwizzleILi3ELi4ELi3EEENS4_18smem_ptr_flag_bitsILi16EEENSU_INS5_IJNSA_ILi8EEESH_EEENS5_IJSH_SB_EEEEEEEvNS4_8identityES13_S1D_vS1E_EENS_8epilogue10collective18CollectiveEpilogueINS1G_22Sm90TmaWarpSpecializedILi4ELi2ELi16ELb1ELb0EEEJSI_NS5_IJSF_NSA_ILi32EEEEEESJ_SK_SJ_SK_NS1G_6fusion15FusionCallbacksIS1K_NS1N_13LinCombEltActINS1G_6thread4ReLuESJ_fSJ_fLNS_15FloatRoundStyleE2EEESI_S1M_JEEES13_NS14_INS15_ILi2ELi4ELi3EEES18_NSU_INS5_IJS19_S1L_EEENS5_IJS1L_SB_EEEEEEENS4_17SM75_U32x4_LDSM_NENS4_14SM90_TMA_STOREES1Z_NS4_17SM90_U32x4_STSM_NENS4_9Copy_AtomIJS22_NS_6half_tEEEEvEEEvvEEEEvNT_6ParamsE,"a",@progbits
	.sectionflags	@""
	.align	4
.nv.constant0._ZN7cutlass13device_kernelINS_4gemm6kernel13GemmUniversalIN4cute5tupleIJiiiiEEENS1_10collective13CollectiveMmaINS1_34MainloopSm90TmaGmmaWarpSpecializedILi4ENS5_IJNS4_1CILi1EEESB_SB_EEENS1_35KernelTmaWarpSpecializedCooperativeEEENS5_IJNSA_ILi128EEENSA_ILi256EEENSA_ILi64EEEEEENS_10bfloat16_tENS5_IJlSB_lEEESJ_SK_NS4_8TiledMMAINS4_8MMA_AtomIJNS4_4SM904GMMA28MMA_64x256x16_F32BF16BF16_SSILNSO_5MajorE0ELSQ_0ELNSO_7ScaleInE1ELSR_1EEEEEENS4_6LayoutINS5_IJNSA_ILi2EEESB_SB_EEENS5_IJSB_NSA_ILi0EEESX_EEEEENS5_IJNS4_10UnderscoreES10_S10_EEEEENS4_13SM90_TMA_LOADENS4_14ComposedLayoutINS4_7SwizzleILi3ELi4ELi3EEENS4_18smem_ptr_flag_bitsILi16EEENSU_INS5_IJNSA_ILi8EEESH_EEENS5_IJSH_SB_EEEEEEEvNS4_8identityES13_S1D_vS1E_EENS_8epilogue10collective18CollectiveEpilogueINS1G_22Sm90TmaWarpSpecializedILi4ELi2ELi16ELb1ELb0EEEJSI_NS5_IJSF_NSA_ILi32EEEEEESJ_SK_SJ_SK_NS1G_6fusion15FusionCallbacksIS1K_NS1N_13LinCombEltActINS1G_6thread4ReLuESJ_fSJ_fLNS_15FloatRoundStyleE2EEESI_S1M_JEEES13_NS14_INS15_ILi2ELi4ELi3EEES18_NSU_INS5_IJS19_S1L_EEENS5_IJS1L_SB_EEEEEEENS4_17SM75_U32x4_LDSM_NENS4_14SM90_TMA_STOREES1Z_NS4_17SM90_U32x4_STSM_NENS4_9Copy_AtomIJS22_NS_6half_tEEEEvEEEvvEEEEvNT_6ParamsE:
	.zero		2432


//--------------------- SYMBOLS --------------------------

	.type		.nv.reservedSmem.offset0,@object
	.size		.nv.reservedSmem.offset0,0x4
	.type		__assertfail,@function
